//
// Generated by NVIDIA NVVM Compiler
//
// Compiler Build ID: CL-36424714
// Cuda compilation tools, release 13.0, V13.0.88
// Based on NVVM 20.0.0
//

.version 9.0
.target sm_100
.address_size 64

	// .globl	my_kernel_kernel0
// _ZZ17my_kernel_kernel0E18PaddedInput_shared has been demoted
// _ZZ17my_kernel_kernel0E18placeholder_shared has been demoted

.visible .entry my_kernel_kernel0(
	.param .u64 .ptr .align 1 my_kernel_kernel0_param_0,
	.param .u64 .ptr .align 1 my_kernel_kernel0_param_1,
	.param .u64 .ptr .align 1 my_kernel_kernel0_param_2,
	.param .u64 .ptr .align 1 my_kernel_kernel0_param_3,
	.param .u64 .ptr .align 1 my_kernel_kernel0_param_4
)
{
	.local .align 8 .b8 	__local_depot0[600];
	.reg .b64 	%SP;
	.reg .b64 	%SPL;
	.reg .pred 	%p<14>;
	.reg .b16 	%rs<14>;
	.reg .b32 	%r<87>;
	.reg .b32 	%f<1360>;
	.reg .b64 	%rd<35>;
	// demoted variable
	.shared .align 4 .b8 _ZZ17my_kernel_kernel0E18PaddedInput_shared[2400];
	// demoted variable
	.shared .align 4 .b8 _ZZ17my_kernel_kernel0E18placeholder_shared[8192];
	mov.u64 	%SPL, __local_depot0;
	add.u64 	%rd1, %SPL, 0;
	mov.f32 	%f1210, 0f00000000;
	st.local.v2.f32 	[%rd1], {%f1210, %f1210};
	st.local.v2.f32 	[%rd1+120], {%f1210, %f1210};
	st.local.v2.f32 	[%rd1+240], {%f1210, %f1210};
	st.local.v2.f32 	[%rd1+360], {%f1210, %f1210};
	st.local.v2.f32 	[%rd1+480], {%f1210, %f1210};
	st.local.v2.f32 	[%rd1+64], {%f1210, %f1210};
	st.local.v2.f32 	[%rd1+184], {%f1210, %f1210};
	st.local.v2.f32 	[%rd1+304], {%f1210, %f1210};
	st.local.v2.f32 	[%rd1+424], {%f1210, %f1210};
	st.local.v2.f32 	[%rd1+544], {%f1210, %f1210};
	st.local.v2.f32 	[%rd1+8], {%f1210, %f1210};
	st.local.v2.f32 	[%rd1+128], {%f1210, %f1210};
	st.local.v2.f32 	[%rd1+248], {%f1210, %f1210};
	st.local.v2.f32 	[%rd1+368], {%f1210, %f1210};
	st.local.v2.f32 	[%rd1+488], {%f1210, %f1210};
	st.local.v2.f32 	[%rd1+72], {%f1210, %f1210};
	st.local.v2.f32 	[%rd1+192], {%f1210, %f1210};
	st.local.v2.f32 	[%rd1+312], {%f1210, %f1210};
	st.local.v2.f32 	[%rd1+432], {%f1210, %f1210};
	st.local.v2.f32 	[%rd1+552], {%f1210, %f1210};
	st.local.v2.f32 	[%rd1+16], {%f1210, %f1210};
	st.local.v2.f32 	[%rd1+136], {%f1210, %f1210};
	st.local.v2.f32 	[%rd1+256], {%f1210, %f1210};
	st.local.v2.f32 	[%rd1+376], {%f1210, %f1210};
	st.local.v2.f32 	[%rd1+496], {%f1210, %f1210};
	st.local.v2.f32 	[%rd1+80], {%f1210, %f1210};
	st.local.v2.f32 	[%rd1+200], {%f1210, %f1210};
	st.local.v2.f32 	[%rd1+320], {%f1210, %f1210};
	st.local.v2.f32 	[%rd1+440], {%f1210, %f1210};
	st.local.v2.f32 	[%rd1+560], {%f1210, %f1210};
	st.local.v2.f32 	[%rd1+24], {%f1210, %f1210};
	st.local.v2.f32 	[%rd1+144], {%f1210, %f1210};
	st.local.v2.f32 	[%rd1+264], {%f1210, %f1210};
	st.local.v2.f32 	[%rd1+384], {%f1210, %f1210};
	st.local.v2.f32 	[%rd1+504], {%f1210, %f1210};
	st.local.v2.f32 	[%rd1+88], {%f1210, %f1210};
	st.local.v2.f32 	[%rd1+208], {%f1210, %f1210};
	st.local.v2.f32 	[%rd1+328], {%f1210, %f1210};
	st.local.v2.f32 	[%rd1+448], {%f1210, %f1210};
	st.local.v2.f32 	[%rd1+568], {%f1210, %f1210};
	st.local.v2.f32 	[%rd1+32], {%f1210, %f1210};
	st.local.v2.f32 	[%rd1+152], {%f1210, %f1210};
	st.local.v2.f32 	[%rd1+272], {%f1210, %f1210};
	st.local.v2.f32 	[%rd1+392], {%f1210, %f1210};
	st.local.v2.f32 	[%rd1+512], {%f1210, %f1210};
	st.local.v2.f32 	[%rd1+96], {%f1210, %f1210};
	st.local.v2.f32 	[%rd1+216], {%f1210, %f1210};
	st.local.v2.f32 	[%rd1+336], {%f1210, %f1210};
	st.local.v2.f32 	[%rd1+456], {%f1210, %f1210};
	st.local.v2.f32 	[%rd1+576], {%f1210, %f1210};
	st.local.v2.f32 	[%rd1+40], {%f1210, %f1210};
	st.local.v2.f32 	[%rd1+160], {%f1210, %f1210};
	st.local.v2.f32 	[%rd1+280], {%f1210, %f1210};
	st.local.v2.f32 	[%rd1+400], {%f1210, %f1210};
	st.local.v2.f32 	[%rd1+520], {%f1210, %f1210};
	st.local.v2.f32 	[%rd1+104], {%f1210, %f1210};
	st.local.v2.f32 	[%rd1+224], {%f1210, %f1210};
	st.local.v2.f32 	[%rd1+344], {%f1210, %f1210};
	st.local.v2.f32 	[%rd1+464], {%f1210, %f1210};
	st.local.v2.f32 	[%rd1+584], {%f1210, %f1210};
	st.local.v2.f32 	[%rd1+48], {%f1210, %f1210};
	st.local.v2.f32 	[%rd1+168], {%f1210, %f1210};
	st.local.v2.f32 	[%rd1+288], {%f1210, %f1210};
	st.local.v2.f32 	[%rd1+408], {%f1210, %f1210};
	st.local.v2.f32 	[%rd1+528], {%f1210, %f1210};
	st.local.v2.f32 	[%rd1+56], {%f1210, %f1210};
	st.local.v2.f32 	[%rd1+112], {%f1210, %f1210};
	st.local.v2.f32 	[%rd1+176], {%f1210, %f1210};
	st.local.v2.f32 	[%rd1+232], {%f1210, %f1210};
	st.local.v2.f32 	[%rd1+296], {%f1210, %f1210};
	st.local.v2.f32 	[%rd1+352], {%f1210, %f1210};
	st.local.v2.f32 	[%rd1+416], {%f1210, %f1210};
	st.local.v2.f32 	[%rd1+472], {%f1210, %f1210};
	st.local.v2.f32 	[%rd1+536], {%f1210, %f1210};
	st.local.v2.f32 	[%rd1+592], {%f1210, %f1210};
	mov.u32 	%r15, %tid.x;
	shr.u32 	%r16, %r15, 2;
	mov.u32 	%r17, %ctaid.x;
	and.b32  	%r18, %r17, 1;
	setp.eq.b32 	%p1, %r18, 1;
	cvt.u16.u32 	%rs1, %r16;
	mul.lo.s16 	%rs2, %rs1, 137;
	shr.u16 	%rs3, %rs2, 11;
	mul.wide.u16 	%r19, %rs3, 3840;
	mul.lo.s16 	%rs4, %rs3, 15;
	sub.s16 	%rs5, %rs1, %rs4;
	and.b16  	%rs6, %rs5, 255;
	mul.wide.u16 	%r20, %rs6, 128;
	add.s32 	%r1, %r19, %r20;
	xor.b16  	%rs7, %rs1, -128;
	and.b16  	%rs8, %rs7, 255;
	mul.lo.s16 	%rs9, %rs8, 137;
	shr.u16 	%rs10, %rs9, 11;
	mul.wide.u16 	%r21, %rs10, 3840;
	mul.lo.s16 	%rs11, %rs10, 15;
	sub.s16 	%rs12, %rs7, %rs11;
	and.b16  	%rs13, %rs12, 255;
	mul.wide.u16 	%r22, %rs13, 128;
	add.s32 	%r2, %r21, %r22;
	mov.b32 	%r82, 0;
	shr.u32 	%r25, %r17, 1;
	mul.lo.s32 	%r26, %r25, 38400;
	and.b32  	%r28, %r15, 3;
	or.b32  	%r29, %r26, %r28;
	selp.b32 	%r30, 1920, 0, %p1;
	add.s32 	%r31, %r29, %r30;
	shl.b32 	%r35, %r15, 2;
	mov.u32 	%r51, _ZZ17my_kernel_kernel0E18PaddedInput_shared;
	add.s32 	%r52, %r51, %r35;
	mov.f32 	%f1211, %f1210;
	mov.f32 	%f1212, %f1210;
	mov.f32 	%f1213, %f1210;
	mov.f32 	%f1214, %f1210;
	mov.f32 	%f1215, %f1210;
	mov.f32 	%f1216, %f1210;
	mov.f32 	%f1217, %f1210;
	mov.f32 	%f1218, %f1210;
	mov.f32 	%f1219, %f1210;
	mov.f32 	%f1220, %f1210;
	mov.f32 	%f1221, %f1210;
	mov.f32 	%f1222, %f1210;
	mov.f32 	%f1223, %f1210;
	mov.f32 	%f1224, %f1210;
	mov.f32 	%f1225, %f1210;
	mov.f32 	%f1226, %f1210;
	mov.f32 	%f1227, %f1210;
	mov.f32 	%f1228, %f1210;
	mov.f32 	%f1229, %f1210;
	mov.f32 	%f1230, %f1210;
	mov.f32 	%f1231, %f1210;
	mov.f32 	%f1232, %f1210;
	mov.f32 	%f1233, %f1210;
	mov.f32 	%f1234, %f1210;
	mov.f32 	%f1235, %f1210;
	mov.f32 	%f1236, %f1210;
	mov.f32 	%f1237, %f1210;
	mov.f32 	%f1238, %f1210;
	mov.f32 	%f1239, %f1210;
	mov.f32 	%f1240, %f1210;
	mov.f32 	%f1241, %f1210;
	mov.f32 	%f1242, %f1210;
	mov.f32 	%f1243, %f1210;
	mov.f32 	%f1244, %f1210;
	mov.f32 	%f1245, %f1210;
	mov.f32 	%f1246, %f1210;
	mov.f32 	%f1247, %f1210;
	mov.f32 	%f1248, %f1210;
	mov.f32 	%f1249, %f1210;
	mov.f32 	%f1250, %f1210;
	mov.f32 	%f1251, %f1210;
	mov.f32 	%f1252, %f1210;
	mov.f32 	%f1253, %f1210;
	mov.f32 	%f1254, %f1210;
	mov.f32 	%f1255, %f1210;
	mov.f32 	%f1256, %f1210;
	mov.f32 	%f1257, %f1210;
	mov.f32 	%f1258, %f1210;
	mov.f32 	%f1259, %f1210;
	mov.f32 	%f1260, %f1210;
	mov.f32 	%f1261, %f1210;
	mov.f32 	%f1262, %f1210;
	mov.f32 	%f1263, %f1210;
	mov.f32 	%f1264, %f1210;
	mov.f32 	%f1265, %f1210;
	mov.f32 	%f1266, %f1210;
	mov.f32 	%f1267, %f1210;
	mov.f32 	%f1268, %f1210;
	mov.f32 	%f1269, %f1210;
	mov.f32 	%f1270, %f1210;
	mov.f32 	%f1271, %f1210;
	mov.f32 	%f1272, %f1210;
	mov.f32 	%f1273, %f1210;
	mov.f32 	%f1274, %f1210;
	mov.f32 	%f1275, %f1210;
	mov.f32 	%f1276, %f1210;
	mov.f32 	%f1277, %f1210;
	mov.f32 	%f1278, %f1210;
	mov.f32 	%f1279, %f1210;
	mov.f32 	%f1280, %f1210;
	mov.f32 	%f1281, %f1210;
	mov.f32 	%f1282, %f1210;
	mov.f32 	%f1283, %f1210;
	mov.f32 	%f1284, %f1210;
	mov.f32 	%f1285, %f1210;
	mov.f32 	%f1286, %f1210;
	mov.f32 	%f1287, %f1210;
	mov.f32 	%f1288, %f1210;
	mov.f32 	%f1289, %f1210;
	mov.f32 	%f1290, %f1210;
	mov.f32 	%f1291, %f1210;
	mov.f32 	%f1292, %f1210;
	mov.f32 	%f1293, %f1210;
	mov.f32 	%f1294, %f1210;
	mov.f32 	%f1295, %f1210;
	mov.f32 	%f1296, %f1210;
	mov.f32 	%f1297, %f1210;
	mov.f32 	%f1298, %f1210;
	mov.f32 	%f1299, %f1210;
	mov.f32 	%f1300, %f1210;
	mov.f32 	%f1301, %f1210;
	mov.f32 	%f1302, %f1210;
	mov.f32 	%f1303, %f1210;
	mov.f32 	%f1304, %f1210;
	mov.f32 	%f1305, %f1210;
	mov.f32 	%f1306, %f1210;
	mov.f32 	%f1307, %f1210;
	mov.f32 	%f1308, %f1210;
	mov.f32 	%f1309, %f1210;
	mov.f32 	%f1310, %f1210;
	mov.f32 	%f1311, %f1210;
	mov.f32 	%f1312, %f1210;
	mov.f32 	%f1313, %f1210;
	mov.f32 	%f1314, %f1210;
	mov.f32 	%f1315, %f1210;
	mov.f32 	%f1316, %f1210;
	mov.f32 	%f1317, %f1210;
	mov.f32 	%f1318, %f1210;
	mov.f32 	%f1319, %f1210;
	mov.f32 	%f1320, %f1210;
	mov.f32 	%f1321, %f1210;
	mov.f32 	%f1322, %f1210;
	mov.f32 	%f1323, %f1210;
	mov.f32 	%f1324, %f1210;
	mov.f32 	%f1325, %f1210;
	mov.f32 	%f1326, %f1210;
	mov.f32 	%f1327, %f1210;
	mov.f32 	%f1328, %f1210;
	mov.f32 	%f1329, %f1210;
	mov.f32 	%f1330, %f1210;
	mov.f32 	%f1331, %f1210;
	mov.f32 	%f1332, %f1210;
	mov.f32 	%f1333, %f1210;
	mov.f32 	%f1334, %f1210;
	mov.f32 	%f1335, %f1210;
	mov.f32 	%f1336, %f1210;
	mov.f32 	%f1337, %f1210;
	mov.f32 	%f1338, %f1210;
	mov.f32 	%f1339, %f1210;
	mov.f32 	%f1340, %f1210;
	mov.f32 	%f1341, %f1210;
	mov.f32 	%f1342, %f1210;
	mov.f32 	%f1343, %f1210;
	mov.f32 	%f1344, %f1210;
	mov.f32 	%f1345, %f1210;
	mov.f32 	%f1346, %f1210;
	mov.f32 	%f1347, %f1210;
	mov.f32 	%f1348, %f1210;
	mov.f32 	%f1349, %f1210;
	mov.f32 	%f1350, %f1210;
	mov.f32 	%f1351, %f1210;
	mov.f32 	%f1352, %f1210;
	mov.f32 	%f1353, %f1210;
	mov.f32 	%f1354, %f1210;
	mov.f32 	%f1355, %f1210;
	mov.f32 	%f1356, %f1210;
	mov.f32 	%f1357, %f1210;
	mov.f32 	%f1358, %f1210;
	mov.f32 	%f1359, %f1210;
$L__BB0_1:
	setp.gt.u32 	%p4, %r15, 599;
	bar.sync 	0;
	@%p4 bra 	$L__BB0_3;
	ld.param.u64 	%rd28, [my_kernel_kernel0_param_0];
	shl.b32 	%r32, %r82, 2;
	add.s32 	%r33, %r31, %r32;
	add.s32 	%r34, %r33, %r1;
	cvta.to.global.u64 	%rd13, %rd28;
	mul.wide.u32 	%rd14, %r34, 4;
	add.s64 	%rd15, %rd13, %rd14;
	ld.global.nc.f32 	%f603, [%rd15];
	mov.u32 	%r36, _ZZ17my_kernel_kernel0E18PaddedInput_shared;
	add.s32 	%r37, %r36, %r35;
	st.shared.f32 	[%r37], %f603;
$L__BB0_3:
	setp.gt.u32 	%p5, %r15, 87;
	@%p5 bra 	$L__BB0_5;
	ld.param.u64 	%rd29, [my_kernel_kernel0_param_0];
	shl.b32 	%r47, %r82, 2;
	add.s32 	%r48, %r31, %r47;
	add.s32 	%r49, %r48, %r2;
	cvta.to.global.u64 	%rd16, %rd29;
	mul.wide.u32 	%rd17, %r49, 4;
	add.s64 	%rd18, %rd16, %rd17;
	ld.global.nc.f32 	%f604, [%rd18];
	st.shared.f32 	[%r52+2048], %f604;
$L__BB0_5:
	ld.param.u64 	%rd30, [my_kernel_kernel0_param_1];
	shl.b32 	%r54, %r82, 11;
	mov.u32 	%r55, %tid.x;
	shl.b32 	%r56, %r55, 1;
	or.b32  	%r57, %r54, %r56;
	cvta.to.global.u64 	%rd19, %rd30;
	mul.wide.u32 	%rd20, %r57, 4;
	add.s64 	%rd21, %rd19, %rd20;
	ld.global.nc.v2.f32 	{%f605, %f606}, [%rd21];
	shl.b32 	%r58, %r55, 3;
	mov.u32 	%r59, _ZZ17my_kernel_kernel0E18placeholder_shared;
	add.s32 	%r60, %r59, %r58;
	st.shared.v2.f32 	[%r60], {%f605, %f606};
	ld.global.nc.v2.f32 	{%f607, %f608}, [%rd21+4096];
	st.shared.v2.f32 	[%r60+4096], {%f607, %f608};
	bar.sync 	0;
	mov.b32 	%r83, 0;
	mov.pred 	%p12, -1;
$L__BB0_6:
	mov.pred 	%p2, %p12;
	shl.b32 	%r5, %r83, 1;
	shl.b32 	%r62, %r83, 10;
	mov.u32 	%r63, %tid.x;
	or.b32  	%r6, %r62, %r63;
	mov.b32 	%r84, 0;
	mov.pred 	%p13, -1;
$L__BB0_7:
	mov.pred 	%p3, %p13;
	add.s32 	%r65, %r84, %r5;
	shl.b32 	%r66, %r84, 9;
	add.s32 	%r67, %r6, %r66;
	shl.b32 	%r68, %r67, 2;
	mov.u32 	%r69, _ZZ17my_kernel_kernel0E18placeholder_shared;
	add.s32 	%r70, %r69, %r68;
	ld.shared.f32 	%f609, [%r70];
	shl.b32 	%r71, %r65, 2;
	mov.u32 	%r72, _ZZ17my_kernel_kernel0E18PaddedInput_shared;
	add.s32 	%r73, %r72, %r71;
	ld.shared.f32 	%f610, [%r73];
	fma.rn.f32 	%f1359, %f610, %f609, %f1359;
	ld.shared.f32 	%f611, [%r73+48];
	fma.rn.f32 	%f1358, %f611, %f609, %f1358;
	ld.shared.f32 	%f612, [%r73+96];
	fma.rn.f32 	%f1357, %f612, %f609, %f1357;
	ld.shared.f32 	%f613, [%r73+144];
	fma.rn.f32 	%f1356, %f613, %f609, %f1356;
	ld.shared.f32 	%f614, [%r73+192];
	fma.rn.f32 	%f1355, %f614, %f609, %f1355;
	ld.shared.f32 	%f615, [%r73+1200];
	fma.rn.f32 	%f1354, %f615, %f609, %f1354;
	ld.shared.f32 	%f616, [%r73+1248];
	fma.rn.f32 	%f1353, %f616, %f609, %f1353;
	ld.shared.f32 	%f617, [%r73+1296];
	fma.rn.f32 	%f1352, %f617, %f609, %f1352;
	ld.shared.f32 	%f618, [%r73+1344];
	fma.rn.f32 	%f1351, %f618, %f609, %f1351;
	ld.shared.f32 	%f619, [%r73+1392];
	fma.rn.f32 	%f1350, %f619, %f609, %f1350;
	ld.shared.f32 	%f620, [%r73+16];
	fma.rn.f32 	%f1349, %f620, %f609, %f1349;
	st.local.v2.f32 	[%rd1], {%f1359, %f1349};
	ld.shared.f32 	%f621, [%r73+64];
	fma.rn.f32 	%f1348, %f621, %f609, %f1348;
	ld.shared.f32 	%f622, [%r73+112];
	fma.rn.f32 	%f1347, %f622, %f609, %f1347;
	st.local.v2.f32 	[%rd1+120], {%f1357, %f1347};
	ld.shared.f32 	%f623, [%r73+160];
	fma.rn.f32 	%f1346, %f623, %f609, %f1346;
	ld.shared.f32 	%f624, [%r73+208];
	fma.rn.f32 	%f1345, %f624, %f609, %f1345;
	st.local.v2.f32 	[%rd1+240], {%f1355, %f1345};
	ld.shared.f32 	%f625, [%r73+1216];
	fma.rn.f32 	%f1344, %f625, %f609, %f1344;
	ld.shared.f32 	%f626, [%r73+1264];
	fma.rn.f32 	%f1343, %f626, %f609, %f1343;
	st.local.v2.f32 	[%rd1+360], {%f1353, %f1343};
	ld.shared.f32 	%f627, [%r73+1312];
	fma.rn.f32 	%f1342, %f627, %f609, %f1342;
	ld.shared.f32 	%f628, [%r73+1360];
	fma.rn.f32 	%f1341, %f628, %f609, %f1341;
	st.local.v2.f32 	[%rd1+480], {%f1351, %f1341};
	ld.shared.f32 	%f629, [%r73+1408];
	fma.rn.f32 	%f1340, %f629, %f609, %f1340;
	ld.shared.f32 	%f630, [%r73+32];
	fma.rn.f32 	%f1339, %f630, %f609, %f1339;
	ld.shared.f32 	%f631, [%r73+80];
	fma.rn.f32 	%f1338, %f631, %f609, %f1338;
	st.local.v2.f32 	[%rd1+64], {%f1348, %f1338};
	ld.shared.f32 	%f632, [%r73+128];
	fma.rn.f32 	%f1337, %f632, %f609, %f1337;
	ld.shared.f32 	%f633, [%r73+176];
	fma.rn.f32 	%f1336, %f633, %f609, %f1336;
	st.local.v2.f32 	[%rd1+184], {%f1346, %f1336};
	ld.shared.f32 	%f634, [%r73+224];
	fma.rn.f32 	%f1335, %f634, %f609, %f1335;
	ld.shared.f32 	%f635, [%r73+1232];
	fma.rn.f32 	%f1334, %f635, %f609, %f1334;
	st.local.v2.f32 	[%rd1+304], {%f1344, %f1334};
	ld.shared.f32 	%f636, [%r73+1280];
	fma.rn.f32 	%f1333, %f636, %f609, %f1333;
	ld.shared.f32 	%f637, [%r73+1328];
	fma.rn.f32 	%f1332, %f637, %f609, %f1332;
	st.local.v2.f32 	[%rd1+424], {%f1342, %f1332};
	ld.shared.f32 	%f638, [%r73+1376];
	fma.rn.f32 	%f1331, %f638, %f609, %f1331;
	ld.shared.f32 	%f639, [%r73+1424];
	fma.rn.f32 	%f1330, %f639, %f609, %f1330;
	st.local.v2.f32 	[%rd1+544], {%f1340, %f1330};
	ld.shared.f32 	%f640, [%r73+240];
	fma.rn.f32 	%f1329, %f640, %f609, %f1329;
	st.local.v2.f32 	[%rd1+8], {%f1339, %f1329};
	ld.shared.f32 	%f641, [%r73+288];
	fma.rn.f32 	%f1328, %f641, %f609, %f1328;
	ld.shared.f32 	%f642, [%r73+336];
	fma.rn.f32 	%f1327, %f642, %f609, %f1327;
	st.local.v2.f32 	[%rd1+128], {%f1337, %f1327};
	ld.shared.f32 	%f643, [%r73+384];
	fma.rn.f32 	%f1326, %f643, %f609, %f1326;
	ld.shared.f32 	%f644, [%r73+432];
	fma.rn.f32 	%f1325, %f644, %f609, %f1325;
	st.local.v2.f32 	[%rd1+248], {%f1335, %f1325};
	ld.shared.f32 	%f645, [%r73+1440];
	fma.rn.f32 	%f1324, %f645, %f609, %f1324;
	ld.shared.f32 	%f646, [%r73+1488];
	fma.rn.f32 	%f1323, %f646, %f609, %f1323;
	st.local.v2.f32 	[%rd1+368], {%f1333, %f1323};
	ld.shared.f32 	%f647, [%r73+1536];
	fma.rn.f32 	%f1322, %f647, %f609, %f1322;
	ld.shared.f32 	%f648, [%r73+1584];
	fma.rn.f32 	%f1321, %f648, %f609, %f1321;
	st.local.v2.f32 	[%rd1+488], {%f1331, %f1321};
	ld.shared.f32 	%f649, [%r73+1632];
	fma.rn.f32 	%f1320, %f649, %f609, %f1320;
	ld.shared.f32 	%f650, [%r73+256];
	fma.rn.f32 	%f1319, %f650, %f609, %f1319;
	ld.shared.f32 	%f651, [%r73+304];
	fma.rn.f32 	%f1318, %f651, %f609, %f1318;
	st.local.v2.f32 	[%rd1+72], {%f1328, %f1318};
	ld.shared.f32 	%f652, [%r73+352];
	fma.rn.f32 	%f1317, %f652, %f609, %f1317;
	ld.shared.f32 	%f653, [%r73+400];
	fma.rn.f32 	%f1316, %f653, %f609, %f1316;
	st.local.v2.f32 	[%rd1+192], {%f1326, %f1316};
	ld.shared.f32 	%f654, [%r73+448];
	fma.rn.f32 	%f1315, %f654, %f609, %f1315;
	ld.shared.f32 	%f655, [%r73+1456];
	fma.rn.f32 	%f1314, %f655, %f609, %f1314;
	st.local.v2.f32 	[%rd1+312], {%f1324, %f1314};
	ld.shared.f32 	%f656, [%r73+1504];
	fma.rn.f32 	%f1313, %f656, %f609, %f1313;
	ld.shared.f32 	%f657, [%r73+1552];
	fma.rn.f32 	%f1312, %f657, %f609, %f1312;
	st.local.v2.f32 	[%rd1+432], {%f1322, %f1312};
	ld.shared.f32 	%f658, [%r73+1600];
	fma.rn.f32 	%f1311, %f658, %f609, %f1311;
	ld.shared.f32 	%f659, [%r73+1648];
	fma.rn.f32 	%f1310, %f659, %f609, %f1310;
	st.local.v2.f32 	[%rd1+552], {%f1320, %f1310};
	ld.shared.f32 	%f660, [%r73+272];
	fma.rn.f32 	%f1309, %f660, %f609, %f1309;
	st.local.v2.f32 	[%rd1+16], {%f1319, %f1309};
	ld.shared.f32 	%f661, [%r73+320];
	fma.rn.f32 	%f1308, %f661, %f609, %f1308;
	ld.shared.f32 	%f662, [%r73+368];
	fma.rn.f32 	%f1307, %f662, %f609, %f1307;
	st.local.v2.f32 	[%rd1+136], {%f1317, %f1307};
	ld.shared.f32 	%f663, [%r73+416];
	fma.rn.f32 	%f1306, %f663, %f609, %f1306;
	ld.shared.f32 	%f664, [%r73+464];
	fma.rn.f32 	%f1305, %f664, %f609, %f1305;
	st.local.v2.f32 	[%rd1+256], {%f1315, %f1305};
	ld.shared.f32 	%f665, [%r73+1472];
	fma.rn.f32 	%f1304, %f665, %f609, %f1304;
	ld.shared.f32 	%f666, [%r73+1520];
	fma.rn.f32 	%f1303, %f666, %f609, %f1303;
	st.local.v2.f32 	[%rd1+376], {%f1313, %f1303};
	ld.shared.f32 	%f667, [%r73+1568];
	fma.rn.f32 	%f1302, %f667, %f609, %f1302;
	ld.shared.f32 	%f668, [%r73+1616];
	fma.rn.f32 	%f1301, %f668, %f609, %f1301;
	st.local.v2.f32 	[%rd1+496], {%f1311, %f1301};
	ld.shared.f32 	%f669, [%r73+1664];
	fma.rn.f32 	%f1300, %f669, %f609, %f1300;
	ld.shared.f32 	%f670, [%r73+480];
	fma.rn.f32 	%f1299, %f670, %f609, %f1299;
	ld.shared.f32 	%f671, [%r73+528];
	fma.rn.f32 	%f1298, %f671, %f609, %f1298;
	st.local.v2.f32 	[%rd1+80], {%f1308, %f1298};
	ld.shared.f32 	%f672, [%r73+576];
	fma.rn.f32 	%f1297, %f672, %f609, %f1297;
	ld.shared.f32 	%f673, [%r73+624];
	fma.rn.f32 	%f1296, %f673, %f609, %f1296;
	st.local.v2.f32 	[%rd1+200], {%f1306, %f1296};
	ld.shared.f32 	%f674, [%r73+672];
	fma.rn.f32 	%f1295, %f674, %f609, %f1295;
	ld.shared.f32 	%f675, [%r73+1680];
	fma.rn.f32 	%f1294, %f675, %f609, %f1294;
	st.local.v2.f32 	[%rd1+320], {%f1304, %f1294};
	ld.shared.f32 	%f676, [%r73+1728];
	fma.rn.f32 	%f1293, %f676, %f609, %f1293;
	ld.shared.f32 	%f677, [%r73+1776];
	fma.rn.f32 	%f1292, %f677, %f609, %f1292;
	st.local.v2.f32 	[%rd1+440], {%f1302, %f1292};
	ld.shared.f32 	%f678, [%r73+1824];
	fma.rn.f32 	%f1291, %f678, %f609, %f1291;
	ld.shared.f32 	%f679, [%r73+1872];
	fma.rn.f32 	%f1290, %f679, %f609, %f1290;
	st.local.v2.f32 	[%rd1+560], {%f1300, %f1290};
	ld.shared.f32 	%f680, [%r73+496];
	fma.rn.f32 	%f1289, %f680, %f609, %f1289;
	st.local.v2.f32 	[%rd1+24], {%f1299, %f1289};
	ld.shared.f32 	%f681, [%r73+544];
	fma.rn.f32 	%f1288, %f681, %f609, %f1288;
	ld.shared.f32 	%f682, [%r73+592];
	fma.rn.f32 	%f1287, %f682, %f609, %f1287;
	st.local.v2.f32 	[%rd1+144], {%f1297, %f1287};
	ld.shared.f32 	%f683, [%r73+640];
	fma.rn.f32 	%f1286, %f683, %f609, %f1286;
	ld.shared.f32 	%f684, [%r73+688];
	fma.rn.f32 	%f1285, %f684, %f609, %f1285;
	st.local.v2.f32 	[%rd1+264], {%f1295, %f1285};
	ld.shared.f32 	%f685, [%r73+1696];
	fma.rn.f32 	%f1284, %f685, %f609, %f1284;
	ld.shared.f32 	%f686, [%r73+1744];
	fma.rn.f32 	%f1283, %f686, %f609, %f1283;
	st.local.v2.f32 	[%rd1+384], {%f1293, %f1283};
	ld.shared.f32 	%f687, [%r73+1792];
	fma.rn.f32 	%f1282, %f687, %f609, %f1282;
	ld.shared.f32 	%f688, [%r73+1840];
	fma.rn.f32 	%f1281, %f688, %f609, %f1281;
	st.local.v2.f32 	[%rd1+504], {%f1291, %f1281};
	ld.shared.f32 	%f689, [%r73+1888];
	fma.rn.f32 	%f1280, %f689, %f609, %f1280;
	ld.shared.f32 	%f690, [%r73+512];
	fma.rn.f32 	%f1279, %f690, %f609, %f1279;
	ld.shared.f32 	%f691, [%r73+560];
	fma.rn.f32 	%f1278, %f691, %f609, %f1278;
	st.local.v2.f32 	[%rd1+88], {%f1288, %f1278};
	ld.shared.f32 	%f692, [%r73+608];
	fma.rn.f32 	%f1277, %f692, %f609, %f1277;
	ld.shared.f32 	%f693, [%r73+656];
	fma.rn.f32 	%f1276, %f693, %f609, %f1276;
	st.local.v2.f32 	[%rd1+208], {%f1286, %f1276};
	ld.shared.f32 	%f694, [%r73+704];
	fma.rn.f32 	%f1275, %f694, %f609, %f1275;
	ld.shared.f32 	%f695, [%r73+1712];
	fma.rn.f32 	%f1274, %f695, %f609, %f1274;
	st.local.v2.f32 	[%rd1+328], {%f1284, %f1274};
	ld.shared.f32 	%f696, [%r73+1760];
	fma.rn.f32 	%f1273, %f696, %f609, %f1273;
	ld.shared.f32 	%f697, [%r73+1808];
	fma.rn.f32 	%f1272, %f697, %f609, %f1272;
	st.local.v2.f32 	[%rd1+448], {%f1282, %f1272};
	ld.shared.f32 	%f698, [%r73+1856];
	fma.rn.f32 	%f1271, %f698, %f609, %f1271;
	ld.shared.f32 	%f699, [%r73+1904];
	fma.rn.f32 	%f1270, %f699, %f609, %f1270;
	st.local.v2.f32 	[%rd1+568], {%f1280, %f1270};
	ld.shared.f32 	%f700, [%r73+720];
	fma.rn.f32 	%f1269, %f700, %f609, %f1269;
	st.local.v2.f32 	[%rd1+32], {%f1279, %f1269};
	ld.shared.f32 	%f701, [%r73+768];
	fma.rn.f32 	%f1268, %f701, %f609, %f1268;
	ld.shared.f32 	%f702, [%r73+816];
	fma.rn.f32 	%f1267, %f702, %f609, %f1267;
	st.local.v2.f32 	[%rd1+152], {%f1277, %f1267};
	ld.shared.f32 	%f703, [%r73+864];
	fma.rn.f32 	%f1266, %f703, %f609, %f1266;
	ld.shared.f32 	%f704, [%r73+912];
	fma.rn.f32 	%f1265, %f704, %f609, %f1265;
	st.local.v2.f32 	[%rd1+272], {%f1275, %f1265};
	ld.shared.f32 	%f705, [%r73+1920];
	fma.rn.f32 	%f1264, %f705, %f609, %f1264;
	ld.shared.f32 	%f706, [%r73+1968];
	fma.rn.f32 	%f1263, %f706, %f609, %f1263;
	st.local.v2.f32 	[%rd1+392], {%f1273, %f1263};
	ld.shared.f32 	%f707, [%r73+2016];
	fma.rn.f32 	%f1262, %f707, %f609, %f1262;
	ld.shared.f32 	%f708, [%r73+2064];
	fma.rn.f32 	%f1261, %f708, %f609, %f1261;
	st.local.v2.f32 	[%rd1+512], {%f1271, %f1261};
	ld.shared.f32 	%f709, [%r73+2112];
	fma.rn.f32 	%f1260, %f709, %f609, %f1260;
	ld.shared.f32 	%f710, [%r73+736];
	fma.rn.f32 	%f1259, %f710, %f609, %f1259;
	ld.shared.f32 	%f711, [%r73+784];
	fma.rn.f32 	%f1258, %f711, %f609, %f1258;
	st.local.v2.f32 	[%rd1+96], {%f1268, %f1258};
	ld.shared.f32 	%f712, [%r73+832];
	fma.rn.f32 	%f1257, %f712, %f609, %f1257;
	ld.shared.f32 	%f713, [%r73+880];
	fma.rn.f32 	%f1256, %f713, %f609, %f1256;
	st.local.v2.f32 	[%rd1+216], {%f1266, %f1256};
	ld.shared.f32 	%f714, [%r73+928];
	fma.rn.f32 	%f1255, %f714, %f609, %f1255;
	ld.shared.f32 	%f715, [%r73+1936];
	fma.rn.f32 	%f1254, %f715, %f609, %f1254;
	st.local.v2.f32 	[%rd1+336], {%f1264, %f1254};
	ld.shared.f32 	%f716, [%r73+1984];
	fma.rn.f32 	%f1253, %f716, %f609, %f1253;
	ld.shared.f32 	%f717, [%r73+2032];
	fma.rn.f32 	%f1252, %f717, %f609, %f1252;
	st.local.v2.f32 	[%rd1+456], {%f1262, %f1252};
	ld.shared.f32 	%f718, [%r73+2080];
	fma.rn.f32 	%f1251, %f718, %f609, %f1251;
	ld.shared.f32 	%f719, [%r73+2128];
	fma.rn.f32 	%f1250, %f719, %f609, %f1250;
	st.local.v2.f32 	[%rd1+576], {%f1260, %f1250};
	ld.shared.f32 	%f720, [%r73+752];
	fma.rn.f32 	%f1249, %f720, %f609, %f1249;
	st.local.v2.f32 	[%rd1+40], {%f1259, %f1249};
	ld.shared.f32 	%f721, [%r73+800];
	fma.rn.f32 	%f1248, %f721, %f609, %f1248;
	ld.shared.f32 	%f722, [%r73+848];
	fma.rn.f32 	%f1247, %f722, %f609, %f1247;
	st.local.v2.f32 	[%rd1+160], {%f1257, %f1247};
	ld.shared.f32 	%f723, [%r73+896];
	fma.rn.f32 	%f1246, %f723, %f609, %f1246;
	ld.shared.f32 	%f724, [%r73+944];
	fma.rn.f32 	%f1245, %f724, %f609, %f1245;
	st.local.v2.f32 	[%rd1+280], {%f1255, %f1245};
	ld.shared.f32 	%f725, [%r73+1952];
	fma.rn.f32 	%f1244, %f725, %f609, %f1244;
	ld.shared.f32 	%f726, [%r73+2000];
	fma.rn.f32 	%f1243, %f726, %f609, %f1243;
	st.local.v2.f32 	[%rd1+400], {%f1253, %f1243};
	ld.shared.f32 	%f727, [%r73+2048];
	fma.rn.f32 	%f1242, %f727, %f609, %f1242;
	ld.shared.f32 	%f728, [%r73+2096];
	fma.rn.f32 	%f1241, %f728, %f609, %f1241;
	st.local.v2.f32 	[%rd1+520], {%f1251, %f1241};
	ld.shared.f32 	%f729, [%r73+2144];
	fma.rn.f32 	%f1240, %f729, %f609, %f1240;
	ld.shared.f32 	%f730, [%r73+960];
	fma.rn.f32 	%f1239, %f730, %f609, %f1239;
	ld.shared.f32 	%f731, [%r73+1008];
	fma.rn.f32 	%f1238, %f731, %f609, %f1238;
	st.local.v2.f32 	[%rd1+104], {%f1248, %f1238};
	ld.shared.f32 	%f732, [%r73+1056];
	fma.rn.f32 	%f1237, %f732, %f609, %f1237;
	ld.shared.f32 	%f733, [%r73+1104];
	fma.rn.f32 	%f1236, %f733, %f609, %f1236;
	st.local.v2.f32 	[%rd1+224], {%f1246, %f1236};
	ld.shared.f32 	%f734, [%r73+1152];
	fma.rn.f32 	%f1235, %f734, %f609, %f1235;
	ld.shared.f32 	%f735, [%r73+2160];
	fma.rn.f32 	%f1234, %f735, %f609, %f1234;
	st.local.v2.f32 	[%rd1+344], {%f1244, %f1234};
	ld.shared.f32 	%f736, [%r73+2208];
	fma.rn.f32 	%f1233, %f736, %f609, %f1233;
	ld.shared.f32 	%f737, [%r73+2256];
	fma.rn.f32 	%f1232, %f737, %f609, %f1232;
	st.local.v2.f32 	[%rd1+464], {%f1242, %f1232};
	ld.shared.f32 	%f738, [%r73+2304];
	fma.rn.f32 	%f1231, %f738, %f609, %f1231;
	ld.shared.f32 	%f739, [%r73+2352];
	fma.rn.f32 	%f1230, %f739, %f609, %f1230;
	st.local.v2.f32 	[%rd1+584], {%f1240, %f1230};
	ld.shared.f32 	%f740, [%r73+976];
	fma.rn.f32 	%f1229, %f740, %f609, %f1229;
	st.local.v2.f32 	[%rd1+48], {%f1239, %f1229};
	ld.shared.f32 	%f741, [%r73+1024];
	fma.rn.f32 	%f1228, %f741, %f609, %f1228;
	ld.shared.f32 	%f742, [%r73+1072];
	fma.rn.f32 	%f1227, %f742, %f609, %f1227;
	st.local.v2.f32 	[%rd1+168], {%f1237, %f1227};
	ld.shared.f32 	%f743, [%r73+1120];
	fma.rn.f32 	%f1226, %f743, %f609, %f1226;
	ld.shared.f32 	%f744, [%r73+1168];
	fma.rn.f32 	%f1225, %f744, %f609, %f1225;
	st.local.v2.f32 	[%rd1+288], {%f1235, %f1225};
	ld.shared.f32 	%f745, [%r73+2176];
	fma.rn.f32 	%f1224, %f745, %f609, %f1224;
	ld.shared.f32 	%f746, [%r73+2224];
	fma.rn.f32 	%f1223, %f746, %f609, %f1223;
	st.local.v2.f32 	[%rd1+408], {%f1233, %f1223};
	ld.shared.f32 	%f747, [%r73+2272];
	fma.rn.f32 	%f1222, %f747, %f609, %f1222;
	ld.shared.f32 	%f748, [%r73+2320];
	fma.rn.f32 	%f1221, %f748, %f609, %f1221;
	st.local.v2.f32 	[%rd1+528], {%f1231, %f1221};
	ld.shared.f32 	%f749, [%r73+2368];
	fma.rn.f32 	%f1220, %f749, %f609, %f1220;
	ld.shared.f32 	%f750, [%r73+992];
	fma.rn.f32 	%f1219, %f750, %f609, %f1219;
	st.local.v2.f32 	[%rd1+56], {%f1219, %f1358};
	ld.shared.f32 	%f751, [%r73+1040];
	fma.rn.f32 	%f1218, %f751, %f609, %f1218;
	st.local.v2.f32 	[%rd1+112], {%f1228, %f1218};
	ld.shared.f32 	%f752, [%r73+1088];
	fma.rn.f32 	%f1217, %f752, %f609, %f1217;
	st.local.v2.f32 	[%rd1+176], {%f1217, %f1356};
	ld.shared.f32 	%f753, [%r73+1136];
	fma.rn.f32 	%f1216, %f753, %f609, %f1216;
	st.local.v2.f32 	[%rd1+232], {%f1226, %f1216};
	ld.shared.f32 	%f754, [%r73+1184];
	fma.rn.f32 	%f1215, %f754, %f609, %f1215;
	st.local.v2.f32 	[%rd1+296], {%f1215, %f1354};
	ld.shared.f32 	%f755, [%r73+2192];
	fma.rn.f32 	%f1214, %f755, %f609, %f1214;
	st.local.v2.f32 	[%rd1+352], {%f1224, %f1214};
	ld.shared.f32 	%f756, [%r73+2240];
	fma.rn.f32 	%f1213, %f756, %f609, %f1213;
	st.local.v2.f32 	[%rd1+416], {%f1213, %f1352};
	ld.shared.f32 	%f757, [%r73+2288];
	fma.rn.f32 	%f1212, %f757, %f609, %f1212;
	st.local.v2.f32 	[%rd1+472], {%f1222, %f1212};
	ld.shared.f32 	%f758, [%r73+2336];
	fma.rn.f32 	%f1211, %f758, %f609, %f1211;
	st.local.v2.f32 	[%rd1+536], {%f1211, %f1350};
	ld.shared.f32 	%f759, [%r73+2384];
	fma.rn.f32 	%f1210, %f759, %f609, %f1210;
	st.local.v2.f32 	[%rd1+592], {%f1220, %f1210};
	mov.b32 	%r84, 1;
	mov.pred 	%p13, 0;
	@%p3 bra 	$L__BB0_7;
	mov.b32 	%r83, 1;
	mov.pred 	%p12, 0;
	@%p2 bra 	$L__BB0_6;
	add.s32 	%r82, %r82, 1;
	setp.ne.s32 	%p10, %r82, 32;
	@%p10 bra 	$L__BB0_1;
	ld.param.u64 	%rd33, [my_kernel_kernel0_param_4];
	ld.param.u64 	%rd32, [my_kernel_kernel0_param_3];
	ld.param.u64 	%rd31, [my_kernel_kernel0_param_2];
	mov.u32 	%r76, %tid.x;
	cvta.to.global.u64 	%rd22, %rd32;
	mul.wide.u32 	%rd23, %r76, 4;
	add.s64 	%rd24, %rd22, %rd23;
	ld.global.nc.f32 	%f601, [%rd24];
	mov.u32 	%r77, %ctaid.x;
	shr.u32 	%r78, %r77, 1;
	mul.lo.s32 	%r79, %r78, 153600;
	selp.b32 	%r80, 7680, 0, %p1;
	or.b32  	%r81, %r79, %r76;
	add.s32 	%r85, %r81, %r80;
	add.s64 	%rd34, %rd1, 300;
	cvta.to.global.u64 	%rd3, %rd33;
	cvta.to.global.u64 	%rd4, %rd31;
	mov.b32 	%r86, 0;
$L__BB0_11:
	ld.local.f32 	%f760, [%rd34+-300];
	add.f32 	%f761, %f760, %f601;
	mul.wide.u32 	%rd25, %r85, 4;
	add.s64 	%rd26, %rd3, %rd25;
	ld.global.nc.f32 	%f762, [%rd26];
	add.f32 	%f763, %f761, %f762;
	max.f32 	%f764, %f763, 0f00000000;
	add.s64 	%rd27, %rd4, %rd25;
	st.global.f32 	[%rd27], %f764;
	ld.local.f32 	%f765, [%rd34+-240];
	add.f32 	%f766, %f765, %f601;
	ld.global.nc.f32 	%f767, [%rd26+6144];
	add.f32 	%f768, %f766, %f767;
	max.f32 	%f769, %f768, 0f00000000;
	st.global.f32 	[%rd27+6144], %f769;
	ld.local.f32 	%f770, [%rd34+-180];
	add.f32 	%f771, %f770, %f601;
	ld.global.nc.f32 	%f772, [%rd26+12288];
	add.f32 	%f773, %f771, %f772;
	max.f32 	%f774, %f773, 0f00000000;
	st.global.f32 	[%rd27+12288], %f774;
	ld.local.f32 	%f775, [%rd34+-120];
	add.f32 	%f776, %f775, %f601;
	ld.global.nc.f32 	%f777, [%rd26+18432];
	add.f32 	%f778, %f776, %f777;
	max.f32 	%f779, %f778, 0f00000000;
	st.global.f32 	[%rd27+18432], %f779;
	ld.local.f32 	%f780, [%rd34+-60];
	add.f32 	%f781, %f780, %f601;
	ld.global.nc.f32 	%f782, [%rd26+24576];
	add.f32 	%f783, %f781, %f782;
	max.f32 	%f784, %f783, 0f00000000;
	st.global.f32 	[%rd27+24576], %f784;
	ld.local.f32 	%f785, [%rd34];
	add.f32 	%f786, %f785, %f601;
	ld.global.nc.f32 	%f787, [%rd26+307200];
	add.f32 	%f788, %f786, %f787;
	max.f32 	%f789, %f788, 0f00000000;
	st.global.f32 	[%rd27+307200], %f789;
	ld.local.f32 	%f790, [%rd34+60];
	add.f32 	%f791, %f790, %f601;
	ld.global.nc.f32 	%f792, [%rd26+313344];
	add.f32 	%f793, %f791, %f792;
	max.f32 	%f794, %f793, 0f00000000;
	st.global.f32 	[%rd27+313344], %f794;
	ld.local.f32 	%f795, [%rd34+120];
	add.f32 	%f796, %f795, %f601;
	ld.global.nc.f32 	%f797, [%rd26+319488];
	add.f32 	%f798, %f796, %f797;
	max.f32 	%f799, %f798, 0f00000000;
	st.global.f32 	[%rd27+319488], %f799;
	ld.local.f32 	%f800, [%rd34+180];
	add.f32 	%f801, %f800, %f601;
	ld.global.nc.f32 	%f802, [%rd26+325632];
	add.f32 	%f803, %f801, %f802;
	max.f32 	%f804, %f803, 0f00000000;
	st.global.f32 	[%rd27+325632], %f804;
	ld.local.f32 	%f805, [%rd34+240];
	add.f32 	%f806, %f805, %f601;
	ld.global.nc.f32 	%f807, [%rd26+331776];
	add.f32 	%f808, %f806, %f807;
	max.f32 	%f809, %f808, 0f00000000;
	st.global.f32 	[%rd27+331776], %f809;
	ld.local.f32 	%f810, [%rd34+-296];
	add.f32 	%f811, %f810, %f601;
	ld.global.nc.f32 	%f812, [%rd26+2048];
	add.f32 	%f813, %f811, %f812;
	max.f32 	%f814, %f813, 0f00000000;
	st.global.f32 	[%rd27+2048], %f814;
	ld.local.f32 	%f815, [%rd34+-236];
	add.f32 	%f816, %f815, %f601;
	ld.global.nc.f32 	%f817, [%rd26+8192];
	add.f32 	%f818, %f816, %f817;
	max.f32 	%f819, %f818, 0f00000000;
	st.global.f32 	[%rd27+8192], %f819;
	ld.local.f32 	%f820, [%rd34+-176];
	add.f32 	%f821, %f820, %f601;
	ld.global.nc.f32 	%f822, [%rd26+14336];
	add.f32 	%f823, %f821, %f822;
	max.f32 	%f824, %f823, 0f00000000;
	st.global.f32 	[%rd27+14336], %f824;
	ld.local.f32 	%f825, [%rd34+-116];
	add.f32 	%f826, %f825, %f601;
	ld.global.nc.f32 	%f827, [%rd26+20480];
	add.f32 	%f828, %f826, %f827;
	max.f32 	%f829, %f828, 0f00000000;
	st.global.f32 	[%rd27+20480], %f829;
	ld.local.f32 	%f830, [%rd34+-56];
	add.f32 	%f831, %f830, %f601;
	ld.global.nc.f32 	%f832, [%rd26+26624];
	add.f32 	%f833, %f831, %f832;
	max.f32 	%f834, %f833, 0f00000000;
	st.global.f32 	[%rd27+26624], %f834;
	ld.local.f32 	%f835, [%rd34+4];
	add.f32 	%f836, %f835, %f601;
	ld.global.nc.f32 	%f837, [%rd26+309248];
	add.f32 	%f838, %f836, %f837;
	max.f32 	%f839, %f838, 0f00000000;
	st.global.f32 	[%rd27+309248], %f839;
	ld.local.f32 	%f840, [%rd34+64];
	add.f32 	%f841, %f840, %f601;
	ld.global.nc.f32 	%f842, [%rd26+315392];
	add.f32 	%f843, %f841, %f842;
	max.f32 	%f844, %f843, 0f00000000;
	st.global.f32 	[%rd27+315392], %f844;
	ld.local.f32 	%f845, [%rd34+124];
	add.f32 	%f846, %f845, %f601;
	ld.global.nc.f32 	%f847, [%rd26+321536];
	add.f32 	%f848, %f846, %f847;
	max.f32 	%f849, %f848, 0f00000000;
	st.global.f32 	[%rd27+321536], %f849;
	ld.local.f32 	%f850, [%rd34+184];
	add.f32 	%f851, %f850, %f601;
	ld.global.nc.f32 	%f852, [%rd26+327680];
	add.f32 	%f853, %f851, %f852;
	max.f32 	%f854, %f853, 0f00000000;
	st.global.f32 	[%rd27+327680], %f854;
	ld.local.f32 	%f855, [%rd34+244];
	add.f32 	%f856, %f855, %f601;
	ld.global.nc.f32 	%f857, [%rd26+333824];
	add.f32 	%f858, %f856, %f857;
	max.f32 	%f859, %f858, 0f00000000;
	st.global.f32 	[%rd27+333824], %f859;
	ld.local.f32 	%f860, [%rd34+-292];
	add.f32 	%f861, %f860, %f601;
	ld.global.nc.f32 	%f862, [%rd26+4096];
	add.f32 	%f863, %f861, %f862;
	max.f32 	%f864, %f863, 0f00000000;
	st.global.f32 	[%rd27+4096], %f864;
	ld.local.f32 	%f865, [%rd34+-232];
	add.f32 	%f866, %f865, %f601;
	ld.global.nc.f32 	%f867, [%rd26+10240];
	add.f32 	%f868, %f866, %f867;
	max.f32 	%f869, %f868, 0f00000000;
	st.global.f32 	[%rd27+10240], %f869;
	ld.local.f32 	%f870, [%rd34+-172];
	add.f32 	%f871, %f870, %f601;
	ld.global.nc.f32 	%f872, [%rd26+16384];
	add.f32 	%f873, %f871, %f872;
	max.f32 	%f874, %f873, 0f00000000;
	st.global.f32 	[%rd27+16384], %f874;
	ld.local.f32 	%f875, [%rd34+-112];
	add.f32 	%f876, %f875, %f601;
	ld.global.nc.f32 	%f877, [%rd26+22528];
	add.f32 	%f878, %f876, %f877;
	max.f32 	%f879, %f878, 0f00000000;
	st.global.f32 	[%rd27+22528], %f879;
	ld.local.f32 	%f880, [%rd34+-52];
	add.f32 	%f881, %f880, %f601;
	ld.global.nc.f32 	%f882, [%rd26+28672];
	add.f32 	%f883, %f881, %f882;
	max.f32 	%f884, %f883, 0f00000000;
	st.global.f32 	[%rd27+28672], %f884;
	ld.local.f32 	%f885, [%rd34+8];
	add.f32 	%f886, %f885, %f601;
	ld.global.nc.f32 	%f887, [%rd26+311296];
	add.f32 	%f888, %f886, %f887;
	max.f32 	%f889, %f888, 0f00000000;
	st.global.f32 	[%rd27+311296], %f889;
	ld.local.f32 	%f890, [%rd34+68];
	add.f32 	%f891, %f890, %f601;
	ld.global.nc.f32 	%f892, [%rd26+317440];
	add.f32 	%f893, %f891, %f892;
	max.f32 	%f894, %f893, 0f00000000;
	st.global.f32 	[%rd27+317440], %f894;
	ld.local.f32 	%f895, [%rd34+128];
	add.f32 	%f896, %f895, %f601;
	ld.global.nc.f32 	%f897, [%rd26+323584];
	add.f32 	%f898, %f896, %f897;
	max.f32 	%f899, %f898, 0f00000000;
	st.global.f32 	[%rd27+323584], %f899;
	ld.local.f32 	%f900, [%rd34+188];
	add.f32 	%f901, %f900, %f601;
	ld.global.nc.f32 	%f902, [%rd26+329728];
	add.f32 	%f903, %f901, %f902;
	max.f32 	%f904, %f903, 0f00000000;
	st.global.f32 	[%rd27+329728], %f904;
	ld.local.f32 	%f905, [%rd34+248];
	add.f32 	%f906, %f905, %f601;
	ld.global.nc.f32 	%f907, [%rd26+335872];
	add.f32 	%f908, %f906, %f907;
	max.f32 	%f909, %f908, 0f00000000;
	st.global.f32 	[%rd27+335872], %f909;
	add.s32 	%r86, %r86, 1;
	add.s32 	%r85, %r85, 15360;
	add.s64 	%rd34, %rd34, 12;
	setp.ne.s32 	%p11, %r86, 5;
	@%p11 bra 	$L__BB0_11;
	ret;

}


// ===== COMPILED SASS (sm_100) =====

	.target	sm_100

	.elftype	@"ET_EXEC"


//--------------------- .note.nv.tkinfo           --------------------------
	.section	.note.nv.tkinfo,"",@"SHT_NOTE"
	.sectionflags	@"SHF_NOTE_NV_TKINFO"
	.tkinfo
        /*0018*/ 	.word	0x00000002
        /*0030*/ 	.string	""
        /*0030*/ 	.string	"ptxas"
        /*0030*/ 	.string	"Cuda compilation tools, release 13.0, V13.0.88"
        /*0030*/ 	.string	"Build cuda_13.0.r13.0/compiler.36424714_0"
        /*0030*/ 	.string	"-arch sm_100 -m 64 "



//--------------------- .note.nv.cuinfo           --------------------------
	.section	.note.nv.cuinfo,"",@"SHT_NOTE"
	.sectionflags	@"SHF_NOTE_NV_CUINFO"
        /*0018*/ 	.short	0x0002
        /*001a*/ 	.short	0x0064
        /*001c*/ 	.short	0x0082
	.zero		2


//--------------------- .nv.info                  --------------------------
	.section	.nv.info,"",@"SHT_CUDA_INFO"
	.align	4


	//----- nvinfo : EIATTR_REGCOUNT
	.align		4
        /*0000*/ 	.byte	0x04, 0x2f
        /*0002*/ 	.short	(.L_1 - .L_0)
	.align		4
.L_0:
        /*0004*/ 	.word	index@(my_kernel_kernel0)
        /*0008*/ 	.word	0x000000ce


	//----- nvinfo : EIATTR_FRAME_SIZE
	.align		4
.L_1:
        /*000c*/ 	.byte	0x04, 0x11
        /*000e*/ 	.short	(.L_3 - .L_2)
	.align		4
.L_2:
        /*0010*/ 	.word	index@(my_kernel_kernel0)
        /*0014*/ 	.word	0x00000258


	//----- nvinfo : EIATTR_MIN_STACK_SIZE
	.align		4
.L_3:
        /*0018*/ 	.byte	0x04, 0x12
        /*001a*/ 	.short	(.L_5 - .L_4)
	.align		4
.L_4:
        /*001c*/ 	.word	index@(my_kernel_kernel0)
        /*0020*/ 	.word	0x00000258
.L_5:


//--------------------- .nv.compat                --------------------------
	.section	.nv.compat,"",@"SHT_CUDA_COMPAT_INFO"
	.align	4
        /*0000*/ 	.byte	0x02, 0x09, 0x00, 0x00, 0x02, 0x02, 0x01, 0x00, 0x02, 0x05, 0x05, 0x00, 0x03, 0x07, 0x01, 0x01
        /*0010*/ 	.byte	0x02, 0x03, 0x00, 0x00, 0x02, 0x06, 0x01, 0x00, 0x04, 0x0b, 0x08, 0x00, 0x09, 0x00, 0x00, 0x00
        /*0020*/ 	.byte	0x00, 0x00, 0x00, 0x00


//--------------------- .nv.info.my_kernel_kernel0 --------------------------
	.section	.nv.info.my_kernel_kernel0,"",@"SHT_CUDA_INFO"
	.sectionflags	@""
	.align	4


	//----- nvinfo : EIATTR_CUDA_API_VERSION
	.align		4
        /*0000*/ 	.byte	0x04, 0x37
        /*0002*/ 	.short	(.L_7 - .L_6)
.L_6:
        /*0004*/ 	.word	0x00000082


	//----- nvinfo : EIATTR_KPARAM_INFO
	.align		4
.L_7:
        /*0008*/ 	.byte	0x04, 0x17
        /*000a*/ 	.short	(.L_9 - .L_8)
.L_8:
        /*000c*/ 	.word	0x00000000
        /*0010*/ 	.short	0x0004
        /*0012*/ 	.short	0x0020
        /*0014*/ 	.byte	0x00, 0xf5, 0x21, 0x00


	//----- nvinfo : EIATTR_KPARAM_INFO
	.align		4
.L_9:
        /*0018*/ 	.byte	0x04, 0x17
        /*001a*/ 	.short	(.L_11 - .L_10)
.L_10:
        /*001c*/ 	.word	0x00000000
        /*0020*/ 	.short	0x0003
        /*0022*/ 	.short	0x0018
        /*0024*/ 	.byte	0x00, 0xf5, 0x21, 0x00


	//----- nvinfo : EIATTR_KPARAM_INFO
	.align		4
.L_11:
        /*0028*/ 	.byte	0x04, 0x17
        /*002a*/ 	.short	(.L_13 - .L_12)
.L_12:
        /*002c*/ 	.word	0x00000000
        /*0030*/ 	.short	0x0002
        /*0032*/ 	.short	0x0010
        /*0034*/ 	.byte	0x00, 0xf5, 0x21, 0x00


	//----- nvinfo : EIATTR_KPARAM_INFO
	.align		4
.L_13:
        /*0038*/ 	.byte	0x04, 0x17
        /*003a*/ 	.short	(.L_15 - .L_14)
.L_14:
        /*003c*/ 	.word	0x00000000
        /*0040*/ 	.short	0x0001
        /*0042*/ 	.short	0x0008
        /*0044*/ 	.byte	0x00, 0xf5, 0x21, 0x00


	//----- nvinfo : EIATTR_KPARAM_INFO
	.align		4
.L_15:
        /*0048*/ 	.byte	0x04, 0x17
        /*004a*/ 	.short	(.L_17 - .L_16)
.L_16:
        /*004c*/ 	.word	0x00000000
        /*0050*/ 	.short	0x0000
        /*0052*/ 	.short	0x0000
        /*0054*/ 	.byte	0x00, 0xf5, 0x21, 0x00


	//----- nvinfo : EIATTR_SPARSE_MMA_MASK
	.align		4
.L_17:
        /*0058*/ 	.byte	0x03, 0x50
        /*005a*/ 	.short	0x0000


	//----- nvinfo : EIATTR_MAXREG_COUNT
	.align		4
        /*005c*/ 	.byte	0x03, 0x1b
        /*005e*/ 	.short	0x00ff


	//----- nvinfo : EIATTR_NUM_BARRIERS
	.align		4
        /*0060*/ 	.byte	0x02, 0x4c
        /*0062*/ 	.byte	0x01
	.zero		1


	//----- nvinfo : EIATTR_MERCURY_ISA_VERSION
	.align		4
        /*0064*/ 	.byte	0x03, 0x5f
        /*0066*/ 	.short	0x0101


	//----- nvinfo : EIATTR_VRC_CTA_INIT_COUNT
	.align		4
        /*0068*/ 	.byte	0x02, 0x4a
	.zero		1
	.zero		1


	//----- nvinfo : EIATTR_EXIT_INSTR_OFFSETS
	.align		4
        /*006c*/ 	.byte	0x04, 0x1c
        /*006e*/ 	.short	(.L_19 - .L_18)


	//   ....[0]....
.L_18:
        /*0070*/ 	.word	0x000033d0


	//----- nvinfo : EIATTR_CBANK_PARAM_SIZE
	.align		4
.L_19:
        /*0074*/ 	.byte	0x03, 0x19
        /*0076*/ 	.short	0x0028


	//----- nvinfo : EIATTR_PARAM_CBANK
	.align		4
        /*0078*/ 	.byte	0x04, 0x0a
        /*007a*/ 	.short	(.L_21 - .L_20)
	.align		4
.L_20:
        /*007c*/ 	.word	index@(.nv.constant0.my_kernel_kernel0)
        /*0080*/ 	.short	0x0380
        /*0082*/ 	.short	0x0028


	//----- nvinfo : EIATTR_SW_WAR
	.align		4
.L_21:
        /*0084*/ 	.byte	0x04, 0x36
        /*0086*/ 	.short	(.L_23 - .L_22)
.L_22:
        /*0088*/ 	.word	0x00000008
.L_23:


//--------------------- .nv.callgraph             --------------------------
	.section	.nv.callgraph,"",@"SHT_CUDA_CALLGRAPH"
	.align	4
	.sectionentsize	8
	.align		4
        /*0000*/ 	.word	0x00000000
	.align		4
        /*0004*/ 	.word	0xffffffff
	.align		4
        /*0008*/ 	.word	0x00000000
	.align		4
        /*000c*/ 	.word	0xfffffffe
	.align		4
        /*0010*/ 	.word	0x00000000
	.align		4
        /*0014*/ 	.word	0xfffffffd
	.align		4
        /*0018*/ 	.word	0x00000000
	.align		4
        /*001c*/ 	.word	0xfffffffc


//--------------------- .text.my_kernel_kernel0   --------------------------
	.section	.text.my_kernel_kernel0,"ax",@progbits
	.align	128
        .global         my_kernel_kernel0
        .type           my_kernel_kernel0,@function
        .size           my_kernel_kernel0,(.L_x_5 - my_kernel_kernel0)
        .other          my_kernel_kernel0,@"STO_CUDA_ENTRY STV_DEFAULT"
my_kernel_kernel0:
.text.my_kernel_kernel0:
[----:B------:R-:W0:Y:S01]  /*0000*/  LDC R1, c[0x0][0x37c] ;  /* 0x0000df00ff017b82 */ /* 0x000e220000000800 */
[----:B------:R-:W1:Y:S07]  /*0010*/  S2R R153, SR_TID.X ;  /* 0x0000000000997919 */ /* 0x000e6e0000002100 */
[----:B------:R-:W2:Y:S01]  /*0020*/  S2UR UR5, SR_CgaCtaId ;  /* 0x00000000000579c3 */ /* 0x000ea20000008800 */
[----:B0-----:R-:W-:Y:S01]  /*0030*/  IADD3 R1, PT, PT, R1, -0x258, RZ ;  /* 0xfffffda801017810 */ /* 0x001fe20007ffe0ff */
[----:B------:R-:W-:Y:S01]  /*0040*/  UMOV UR4, 0x400 ;  /* 0x0000040000047882 */ /* 0x000fe20000000000 */
[----:B------:R-:W0:Y:S01]  /*0050*/  S2R R6, SR_CTAID.X ;  /* 0x0000000000067919 */ /* 0x000e220000002500 */
[----:B------:R-:W-:-:S02]  /*0060*/  CS2R R16, SRZ ;  /* 0x0000000000107805 */ /* 0x000fc4000001ff00 */
[----:B------:R-:W-:Y:S02]  /*0070*/  CS2R R18, SRZ ;  /* 0x0000000000127805 */ /* 0x000fe4000001ff00 */
[----:B------:R-:W-:Y:S01]  /*0080*/  CS2R R20, SRZ ;  /* 0x0000000000147805 */ /* 0x000fe2000001ff00 */
[----:B------:R3:W-:Y:S01]  /*0090*/  STL.64 [R1], RZ ;  /* 0x000000ff01007387 */ /* 0x0007e20000100a00 */
[----:B------:R-:W-:Y:S02]  /*00a0*/  CS2R R10, SRZ ;  /* 0x00000000000a7805 */ /* 0x000fe4000001ff00 */
[----:B------:R-:W-:Y:S02]  /*00b0*/  CS2R R22, SRZ ;  /* 0x0000000000167805 */ /* 0x000fe4000001ff00 */
[----:B------:R-:W-:Y:S01]  /*00c0*/  CS2R R12, SRZ ;  /* 0x00000000000c7805 */ /* 0x000fe2000001ff00 */
[----:B------:R3:W-:Y:S01]  /*00d0*/  STL.64 [R1+0x78], RZ ;  /* 0x000078ff01007387 */ /* 0x0007e20000100a00 */
[----:B------:R-:W-:-:S02]  /*00e0*/  CS2R R24, SRZ ;  /* 0x0000000000187805 */ /* 0x000fc4000001ff00 */
[----:B------:R-:W-:Y:S02]  /*00f0*/  CS2R R14, SRZ ;  /* 0x00000000000e7805 */ /* 0x000fe4000001ff00 */
[----:B------:R-:W-:Y:S01]  /*0100*/  CS2R R26, SRZ ;  /* 0x00000000001a7805 */ /* 0x000fe2000001ff00 */
[----:B------:R3:W-:Y:S01]  /*0110*/  STL.64 [R1+0xf0], RZ ;  /* 0x0000f0ff01007387 */ /* 0x0007e20000100a00 */
        /* <DEDUP_REMOVED lines=8> */
[----:B--2---:R-:W-:Y:S01]  /*01a0*/  ULEA UR4, UR5, UR4, 0x18 ;  /* 0x0000000405047291 */ /* 0x004fe2000f8ec0ff */
[----:B------:R-:W-:Y:S02]  /*01b0*/  CS2R R40, SRZ ;  /* 0x0000000000287805 */ /* 0x000fe4000001ff00 */
[----:B------:R-:W-:Y:S01]  /*01c0*/  CS2R R42, SRZ ;  /* 0x00000000002a7805 */ /* 0x000fe2000001ff00 */
[----:B------:R3:W-:Y:S01]  /*01d0*/  STL.64 [R1+0x40], RZ ;  /* 0x000040ff01007387 */ /* 0x0007e20000100a00 */
[----:B------:R-:W-:Y:S02]  /*01e0*/  CS2R R44, SRZ ;  /* 0x00000000002c7805 */ /* 0x000fe4000001ff00 */
[----:B------:R-:W-:-:S02]  /*01f0*/  CS2R R46, SRZ ;  /* 0x00000000002e7805 */ /* 0x000fc4000001ff00 */
[----:B------:R-:W-:Y:S02]  /*0200*/  CS2R R48, SRZ ;  /* 0x0000000000307805 */ /* 0x000fe4000001ff00 */
[----:B-1----:R-:W-:Y:S01]  /*0210*/  SHF.R.U32.HI R0, RZ, 0x2, R153 ;  /* 0x00000002ff007819 */ /* 0x002fe20000011699 */
[----:B------:R3:W-:Y:S01]  /*0220*/  STL.64 [R1+0xb8], RZ ;  /* 0x0000b8ff01007387 */ /* 0x0007e20000100a00 */
[----:B------:R-:W-:Y:S02]  /*0230*/  CS2R R50, SRZ ;  /* 0x0000000000327805 */ /* 0x000fe4000001ff00 */
[----:B------:R-:W-:Y:S02]  /*0240*/  CS2R R52, SRZ ;  /* 0x0000000000347805 */ /* 0x000fe4000001ff00 */
[C---:B------:R-:W-:Y:S01]  /*0250*/  LOP3.LUT R4, R0.reuse, 0xff80, RZ, 0x3c, !PT ;  /* 0x0000ff8000047812 */ /* 0x040fe200078e3cff */
[----:B------:R3:W-:Y:S01]  /*0260*/  STL.64 [R1+0x130], RZ ;  /* 0x000130ff01007387 */ /* 0x0007e20000100a00 */
[----:B------:R-:W-:-:S02]  /*0270*/  PRMT R2, R0, 0x9910, RZ ;  /* 0x0000991000027816 */ /* 0x000fc400000000ff */
[----:B------:R-:W-:Y:S02]  /*0280*/  CS2R R54, SRZ ;  /* 0x0000000000367805 */ /* 0x000fe4000001ff00 */
[----:B------:R-:W-:Y:S01]  /*0290*/  LOP3.LUT R3, R4, 0xff, RZ, 0xc0, !PT ;  /* 0x000000ff04037812 */ /* 0x000fe200078ec0ff */
[----:B------:R3:W-:Y:S01]  /*02a0*/  STL.64 [R1+0x1a8], RZ ;  /* 0x0001a8ff01007387 */ /* 0x0007e20000100a00 */
[----:B0-----:R-:W-:Y:S01]  /*02b0*/  LOP3.LUT R8, R6, 0x1, RZ, 0xc0, !PT ;  /* 0x0000000106087812 */ /* 0x001fe200078ec0ff */
[----:B------:R-:W-:Y:S01]  /*02c0*/  IMAD R2, R2, 0x89, RZ ;  /* 0x0000008902027824 */ /* 0x000fe200078e02ff */
[----:B------:R-:W-:Y:S01]  /*02d0*/  SHF.R.U32.HI R6, RZ, 0x1, R6 ;  /* 0x00000001ff067819 */ /* 0x000fe20000011606 */
[----:B------:R-:W-:Y:S01]  /*02e0*/  IMAD R3, R3, 0x89, RZ ;  /* 0x0000008903037824 */ /* 0x000fe200078e02ff */
[----:B------:R3:W-:Y:S01]  /*02f0*/  STL.64 [R1+0x220], RZ ;  /* 0x000220ff01007387 */ /* 0x0007e20000100a00 */
[----:B------:R-:W-:Y:S02]  /*0300*/  ISETP.NE.U32.AND P0, PT, R8, 0x1, PT ;  /* 0x000000010800780c */ /* 0x000fe40003f05070 */
[----:B------:R-:W-:-:S02]  /*0310*/  CS2R R8, SRZ ;  /* 0x0000000000087805 */ /* 0x000fc4000001ff00 */
[----:B------:R-:W-:Y:S01]  /*0320*/  LOP3.LUT R2, R2, 0xffff, RZ, 0xc0, !PT ;  /* 0x0000ffff02027812 */ /* 0x000fe200078ec0ff */
[----:B------:R3:W-:Y:S01]  /*0330*/  STL.64 [R1+0x8], RZ ;  /* 0x000008ff01007387 */ /* 0x0007e20000100a00 */
[----:B------:R-:W-:Y:S02]  /*0340*/  SHF.R.U32.HI R154, RZ, 0xb, R3 ;  /* 0x0000000bff9a7819 */ /* 0x000fe40000011603 */
[----:B------:R-:W-:Y:S02]  /*0350*/  CS2R R150, SRZ ;  /* 0x0000000000967805 */ /* 0x000fe4000001ff00 */
[----:B------:R-:W-:Y:S01]  /*0360*/  SHF.R.U32.HI R2, RZ, 0xb, R2 ;  /* 0x0000000bff027819 */ /* 0x000fe20000011602 */
[----:B------:R3:W-:Y:S01]  /*0370*/  STL.64 [R1+0x80], RZ ;  /* 0x000080ff01007387 */ /* 0x0007e20000100a00 */
[----:B------:R-:W-:Y:S02]  /*0380*/  PRMT R5, R154, 0x9910, RZ ;  /* 0x000099109a057816 */ /* 0x000fe400000000ff */
[----:B------:R-:W-:-:S02]  /*0390*/  CS2R R56, SRZ ;  /* 0x0000000000387805 */ /* 0x000fc4000001ff00 */
[----:B------:R-:W-:Y:S01]  /*03a0*/  PRMT R3, R2, 0x9910, RZ ;  /* 0x0000991002037816 */ /* 0x000fe200000000ff */
[----:B------:R3:W-:Y:S01]  /*03b0*/  STL.64 [R1+0xf8], RZ ;  /* 0x0000f8ff01007387 */ /* 0x0007e20000100a00 */
[----:B------:R-:W-:Y:S02]  /*03c0*/  LEA R5, R5, -R5, 0x4 ;  /* 0x8000000505057211 */ /* 0x000fe400078e20ff */
[----:B------:R-:W-:Y:S02]  /*03d0*/  CS2R R58, SRZ ;  /* 0x00000000003a7805 */ /* 0x000fe4000001ff00 */
[----:B------:R-:W-:Y:S01]  /*03e0*/  LEA R3, R3, -R3, 0x4 ;  /* 0x8000000303037211 */ /* 0x000fe200078e20ff */
[----:B------:R3:W-:Y:S01]  /*03f0*/  STL.64 [R1+0x170], RZ ;  /* 0x000170ff01007387 */ /* 0x0007e20000100a00 */
[----:B------:R-:W-:Y:S02]  /*0400*/  IADD3 R7, PT, PT, RZ, -R5, RZ ;  /* 0x80000005ff077210 */ /* 0x000fe40007ffe0ff */
[----:B------:R-:W-:-:S02]  /*0410*/  CS2R R60, SRZ ;  /* 0x00000000003c7805 */ /* 0x000fc4000001ff00 */
[----:B------:R-:W-:Y:S01]  /*0420*/  IADD3 R5, PT, PT, RZ, -R3, RZ ;  /* 0x80000003ff057210 */ /* 0x000fe20007ffe0ff */
[----:B------:R3:W-:Y:S01]  /*0430*/  STL.64 [R1+0x1e8], RZ ;  /* 0x0001e8ff01007387 */ /* 0x0007e20000100a00 */
[----:B------:R-:W-:Y:S02]  /*0440*/  PRMT R7, R7, 0x7710, RZ ;  /* 0x0000771007077816 */ /* 0x000fe400000000ff */
[----:B------:R-:W-:Y:S02]  /*0450*/  CS2R R62, SRZ ;  /* 0x00000000003e7805 */ /* 0x000fe4000001ff00 */
[----:B------:R-:W-:Y:S01]  /*0460*/  PRMT R5, R5, 0x7710, RZ ;  /* 0x0000771005057816 */ /* 0x000fe200000000ff */
[----:B------:R3:W-:Y:S01]  /*0470*/  STL.64 [R1+0x48], RZ ;  /* 0x000048ff01007387 */ /* 0x0007e20000100a00 */
[----:B------:R-:W-:Y:S02]  /*0480*/  LOP3.LUT R3, R153, 0x3, RZ, 0xc0, !PT ;  /* 0x0000000399037812 */ /* 0x000fe400078ec0ff */
[----:B------:R-:W-:-:S02]  /*0490*/  CS2R R64, SRZ ;  /* 0x0000000000407805 */ /* 0x000fc4000001ff00 */
[----:B------:R-:W-:Y:S01]  /*04a0*/  IADD3 R4, PT, PT, R4, R7, RZ ;  /* 0x0000000704047210 */ /* 0x000fe20007ffe0ff */
[----:B------:R3:W-:Y:S01]  /*04b0*/  STL.64 [R1+0xc0], RZ ;  /* 0x0000c0ff01007387 */ /* 0x0007e20000100a00 */
[----:B------:R-:W-:Y:S01]  /*04c0*/  IADD3 R0, PT, PT, R0, R5, RZ ;  /* 0x0000000500007210 */ /* 0x000fe20007ffe0ff */
[----:B------:R-:W-:Y:S01]  /*04d0*/  IMAD R6, R6, 0x9600, R3 ;  /* 0x0000960006067824 */ /* 0x000fe200078e0203 */
[----:B------:R-:W-:Y:S01]  /*04e0*/  SHF.L.U32 R3, R4, 0x7, RZ ;  /* 0x0000000704037819 */ /* 0x000fe200000006ff */
[----:B------:R3:W-:Y:S01]  /*04f0*/  STL.64 [R1+0x138], RZ ;  /* 0x000138ff01007387 */ /* 0x0007e20000100a00 */
[----:B------:R-:W-:Y:S02]  /*0500*/  SHF.L.U32 R0, R0, 0x7, RZ ;  /* 0x0000000700007819 */ /* 0x000fe400000006ff */
[----:B------:R-:W-:Y:S02]  /*0510*/  CS2R R66, SRZ ;  /* 0x0000000000427805 */ /* 0x000fe4000001ff00 */
[----:B------:R-:W-:Y:S01]  /*0520*/  LOP3.LUT R5, R2, 0xffff, RZ, 0xc0, !PT ;  /* 0x0000ffff02057812 */ /* 0x000fe200078ec0ff */
[----:B------:R3:W-:Y:S01]  /*0530*/  STL.64 [R1+0x1b0], RZ ;  /* 0x0001b0ff01007387 */ /* 0x0007e20000100a00 */
[----:B------:R-:W-:-:S02]  /*0540*/  LOP3.LUT R3, R3, 0x7f80, RZ, 0xe2, !PT ;  /* 0x00007f8003037812 */ /* 0x000fc400078ee2ff */
[----:B------:R-:W-:Y:S02]  /*0550*/  CS2R R68, SRZ ;  /* 0x0000000000447805 */ /* 0x000fe4000001ff00 */
[----:B------:R-:W-:Y:S01]  /*0560*/  LOP3.LUT R156, R0, 0x7f80, RZ, 0xe2, !PT ;  /* 0x00007f80009c7812 */ /* 0x000fe200078ee2ff */
[----:B------:R3:W-:Y:S01]  /*0570*/  STL.64 [R1+0x228], RZ ;  /* 0x000228ff01007387 */ /* 0x0007e20000100a00 */
[C---:B------:R-:W-:Y:S01]  /*0580*/  IADD3 R155, PT, PT, R6.reuse, 0x780, RZ ;  /* 0x00000780069b7810 */ /* 0x040fe20007ffe0ff */
[----:B------:R-:W-:Y:S01]  /*0590*/  HFMA2 R0, -RZ, RZ, 0, 0 ;  /* 0x00000000ff007431 */ /* 0x000fe200000001ff */
[----:B------:R-:W-:Y:S01]  /*05a0*/  @P0 IADD3 R155, PT, PT, R6, RZ, RZ ;  /* 0x000000ff069b0210 */ /* 0x000fe20007ffe0ff */
[----:B------:R3:W-:Y:S01]  /*05b0*/  STL.64 [R1+0x10], RZ ;  /* 0x000010ff01007387 */ /* 0x0007e20000100a00 */
[----:B------:R-:W-:Y:S01]  /*05c0*/  IMAD R154, R154, 0xf00, R3 ;  /* 0x00000f009a9a7824 */ /* 0x000fe200078e0203 */
[----:B------:R-:W-:Y:S01]  /*05d0*/  CS2R R6, SRZ ;  /* 0x0000000000067805 */ /* 0x000fe2000001ff00 */
[----:B------:R-:W-:Y:S01]  /*05e0*/  IMAD R156, R5, 0xf00, R156 ;  /* 0x00000f00059c7824 */ /* 0x000fe200078e029c */
        /* <DEDUP_REMOVED lines=57> */
[----:B------:R-:W-:Y:S01]  /*0980*/  LEA R157, R153, UR4, 0x2 ;  /* 0x00000004999d7c11 */ /* 0x000fe2000f8e10ff */
[----:B------:R-:W0:Y:S02]  /*0990*/  LDCU.64 UR6, c[0x0][0x358] ;  /* 0x00006b00ff0677ac */ /* 0x000e240008000a00 */
[----:B------:R3:W-:Y:S04]  /*09a0*/  STL.64 [R1+0xd0], RZ ;  /* 0x0000d0ff01007387 */ /* 0x0007e80000100a00 */
        /* <DEDUP_REMOVED lines=37> */
[----:B0-----:R3:W-:Y:S02]  /*0c00*/  STL.64 [R1+0x250], RZ ;  /* 0x000250ff01007387 */ /* 0x0017e40000100a00 */
.L_x_2:
[----:B0-----:R-:W0:Y:S01]  /*0c10*/  S2R R171, SR_TID.X ;  /* 0x0000000000ab7919 */ /* 0x001e220000002100 */
[----:B------:R-:W-:Y:S01]  /*0c20*/  BAR.SYNC.DEFER_BLOCKING 0x0 ;  /* 0x0000000000007b1d */ /* 0x000fe20000010000 */
[C---:B------:R-:W-:Y:S02]  /*0c30*/  ISETP.GT.U32.AND P1, PT, R153.reuse, 0x257, PT ;  /* 0x000002579900780c */ /* 0x040fe40003f24070 */
[----:B------:R-:W-:Y:S02]  /*0c40*/  ISETP.GT.U32.AND P2, PT, R153, 0x57, PT ;  /* 0x000000579900780c */ /* 0x000fe40003f44070 */
[----:B------:R-:W-:-:S03]  /*0c50*/  SHF.L.U32 R152, R0, 0xb, RZ ;  /* 0x0000000b00987819 */ /* 0x000fc600000006ff */
[----:B------:R-:W1:Y:S08]  /*0c60*/  LDC.64 R162, c[0x0][0x388] ;  /* 0x0000e200ffa27b82 */ /* 0x000e700000000a00 */
[----:B------:R-:W2:Y:S01]  /*0c70*/  @!P1 LDC.64 R158, c[0x0][0x380] ;  /* 0x0000e000ff9e9b82 */ /* 0x000ea20000000a00 */
[CC--:B------:R-:W-:Y:S02]  /*0c80*/  @!P1 LEA R165, R0.reuse, R155.reuse, 0x2 ;  /* 0x0000009b00a59211 */ /* 0x0c0fe400078e10ff */
[----:B------:R-:W-:-:S02]  /*0c90*/  @!P2 LEA R167, R0, R155, 0x2 ;  /* 0x0000009b00a7a211 */ /* 0x000fc400078e10ff */
[----:B------:R-:W-:Y:S02]  /*0ca0*/  @!P1 IADD3 R165, PT, PT, R156, R165, RZ ;  /* 0x000000a59ca59210 */ /* 0x000fe40007ffe0ff */
[----:B------:R-:W-:Y:S01]  /*0cb0*/  @!P2 IADD3 R167, PT, PT, R154, R167, RZ ;  /* 0x000000a79aa7a210 */ /* 0x000fe20007ffe0ff */
[----:B------:R-:W4:Y:S01]  /*0cc0*/  @!P2 LDC.64 R160, c[0x0][0x380] ;  /* 0x0000e000ffa0ab82 */ /* 0x000f220000000a00 */
[----:B0-----:R-:W-:-:S04]  /*0cd0*/  SHF.L.U32 R169, R171, 0x1, RZ ;  /* 0x00000001aba97819 */ /* 0x001fc800000006ff */
[----:B------:R-:W-:-:S05]  /*0ce0*/  LOP3.LUT R169, R152, R169, RZ, 0xfc, !PT ;  /* 0x000000a998a97212 */ /* 0x000fca00078efcff */
[----:B-1----:R-:W-:-:S04]  /*0cf0*/  IMAD.WIDE.U32 R162, R169, 0x4, R162 ;  /* 0x00000004a9a27825 */ /* 0x002fc800078e00a2 */
[----:B--2---:R-:W-:Y:S02]  /*0d00*/  @!P1 IMAD.WIDE.U32 R158, R165, 0x4, R158 ;  /* 0x00000004a59e9825 */ /* 0x004fe400078e009e */
[----:B------:R-:W2:Y:S02]  /*0d10*/  LDG.E.64.CONSTANT R164, desc[UR6][R162.64] ;  /* 0x00000006a2a47981 */ /* 0x000ea4000c1e9b00 */
[----:B----4-:R-:W-:Y:S02]  /*0d20*/  @!P2 IMAD.WIDE.U32 R160, R167, 0x4, R160 ;  /* 0x00000004a7a0a825 */ /* 0x010fe400078e00a0 */
[----:B------:R0:W4:Y:S04]  /*0d30*/  @!P1 LDG.E.CONSTANT R158, desc[UR6][R158.64] ;  /* 0x000000069e9e9981 */ /* 0x000128000c1e9900 */
[----:B------:R-:W5:Y:S04]  /*0d40*/  LDG.E.64.CONSTANT R166, desc[UR6][R162.64+0x1000] ;  /* 0x00100006a2a67981 */ /* 0x000f68000c1e9b00 */
[----:B------:R-:W3:Y:S01]  /*0d50*/  @!P2 LDG.E.CONSTANT R160, desc[UR6][R160.64] ;  /* 0x00000006a0a0a981 */ /* 0x000ee2000c1e9900 */
[----:B------:R-:W1:Y:S01]  /*0d60*/  S2R R169, SR_CgaCtaId ;  /* 0x0000000000a97919 */ /* 0x000e620000008800 */
[----:B------:R-:W-:-:S04]  /*0d70*/  MOV R168, 0x400 ;  /* 0x0000040000a87802 */ /* 0x000fc80000000f00 */
[----:B------:R-:W-:Y:S02]  /*0d80*/  IADD3 R152, PT, PT, R168, 0x960, RZ ;  /* 0x00000960a8987810 */ /* 0x000fe40007ffe0ff */
[C---:B-1----:R-:W-:Y:S02]  /*0d90*/  @!P1 LEA R168, R169.reuse, R168, 0x18 ;  /* 0x000000a8a9a89211 */ /* 0x042fe400078ec0ff */
[----:B------:R-:W-:Y:S02]  /*0da0*/  LEA R152, R169, R152, 0x18 ;  /* 0x00000098a9987211 */ /* 0x000fe400078ec0ff */
[----:B------:R-:W-:Y:S02]  /*0db0*/  @!P1 LEA R157, R153, R168, 0x2 ;  /* 0x000000a8999d9211 */ /* 0x000fe400078e10ff */
[----:B------:R-:W-:Y:S02]  /*0dc0*/  LEA R152, R171, R152, 0x3 ;  /* 0x00000098ab987211 */ /* 0x000fe400078e18ff */
[----:B0-----:R-:W-:Y:S01]  /*0dd0*/  MOV R159, RZ ;  /* 0x000000ff009f7202 */ /* 0x001fe20000000f00 */
[----:B------:R-:W-:Y:S01]  /*0de0*/  UPLOP3.LUT UP0, UPT, UPT, UPT, UPT, 0x80, 0x8 ;  /* 0x000000000008789c */ /* 0x000fe20003f0f070 */
[----:B----4-:R0:W-:Y:S04]  /*0df0*/  @!P1 STS [R157], R158 ;  /* 0x0000009e9d009388 */ /* 0x0101e80000000800 */
[----:B---3--:R0:W-:Y:S04]  /*0e00*/  @!P2 STS [R157+0x800], R160 ;  /* 0x000800a09d00a388 */ /* 0x0081e80000000800 */
[----:B--2---:R0:W-:Y:S04]  /*0e10*/  STS.64 [R152], R164 ;  /* 0x000000a498007388 */ /* 0x0041e80000000a00 */
[----:B-----5:R0:W-:Y:S01]  /*0e20*/  STS.64 [R152+0x1000], R166 ;  /* 0x001000a698007388 */ /* 0x0201e20000000a00 */
[----:B------:R-:W-:Y:S06]  /*0e30*/  BAR.SYNC.DEFER_BLOCKING 0x0 ;  /* 0x0000000000007b1d */ /* 0x000fec0000010000 */
.L_x_1:
[----:B------:R-:W1:Y:S01]  /*0e40*/  S2R R161, SR_CgaCtaId ;  /* 0x0000000000a17919 */ /* 0x000e620000008800 */
[----:B0-----:R-:W-:Y:S01]  /*0e50*/  MOV R158, 0x400 ;  /* 0x00000400009e7802 */ /* 0x001fe20000000f00 */
[----:B------:R-:W-:Y:S01]  /*0e60*/  HFMA2 R152, -RZ, RZ, 0, 0 ;  /* 0x00000000ff987431 */ /* 0x000fe200000001ff */
[----:B------:R-:W-:Y:S01]  /*0e70*/  SHF.L.U32 R162, R159, 0xa, RZ ;  /* 0x0000000a9fa27819 */ /* 0x000fe200000006ff */
[----:B------:R-:W0:Y:S01]  /*0e80*/  S2R R153, SR_TID.X ;  /* 0x0000000000997919 */ /* 0x000e220000002100 */
[----:B------:R-:W-:Y:S01]  /*0e90*/  IADD3 R160, PT, PT, R158, 0x960, RZ ;  /* 0x000009609ea07810 */ /* 0x000fe20007ffe0ff */
[----:B------:R-:W-:Y:S02]  /*0ea0*/  UPLOP3.LUT UP1, UPT, UPT, UPT, UP0, 0x80, 0x8 ;  /* 0x000000000008789c */ /* 0x000fe40003f2f000 */
[----:B------:R-:W-:Y:S01]  /*0eb0*/  UPLOP3.LUT UP0, UPT, UPT, UPT, UPT, 0x80, 0x8 ;  /* 0x000000000008789c */ /* 0x000fe20003f0f070 */
[C---:B-1----:R-:W-:Y:S02]  /*0ec0*/  LEA R158, R161.reuse, R158, 0x18 ;  /* 0x0000009ea19e7211 */ /* 0x042fe400078ec0ff */
[----:B------:R-:W-:-:S02]  /*0ed0*/  LEA R160, R161, R160, 0x18 ;  /* 0x000000a0a1a07211 */ /* 0x000fc400078ec0ff */
[----:B0-----:R-:W-:-:S07]  /*0ee0*/  LOP3.LUT R161, R162, R153, RZ, 0xfc, !PT ;  /* 0x00000099a2a17212 */ /* 0x001fce00078efcff */
.L_x_0:
[----:B------:R-:W-:Y:S01]  /*0ef0*/  LEA R165, R152, R161, 0x9 ;  /* 0x000000a198a57211 */ /* 0x000fe200078e48ff */
[----:B------:R-:W-:Y:S01]  /*0f00*/  UPLOP3.LUT UP2, UPT, UPT, UPT, UP0, 0x80, 0x8 ;  /* 0x000000000008789c */ /* 0x000fe20003f4f000 */
[----:B------:R-:W-:Y:S01]  /*0f10*/  LEA R163, R159, R152, 0x1 ;  /* 0x000000989fa37211 */ /* 0x000fe200078e08ff */
[----:B------:R-:W-:Y:S01]  /*0f20*/  UPLOP3.LUT UP0, UPT, UPT, UPT, UPT, 0x40, 0x4 ;  /* 0x000000000004789c */ /* 0x000fe20003f0e870 */
[----:B------:R-:W-:Y:S02]  /*0f30*/  LEA R162, R165, R160, 0x2 ;  /* 0x000000a0a5a27211 */ /* 0x000fe400078e10ff */
[----:B------:R-:W-:-:S04]  /*0f40*/  LEA R152, R163, R158, 0x2 ;  /* 0x0000009ea3987211 */ /* 0x000fc800078e10ff */
[----:B------:R-:W-:Y:S04]  /*0f50*/  LDS R162, [R162] ;  /* 0x00000000a2a27984 */ /* 0x000fe80000000800 */
[----:B0-----:R-:W0:Y:S04]  /*0f60*/  LDS R192, [R152+0x950] ;  /* 0x0009500098c07984 */ /* 0x001e280000000800 */
[----:B------:R-:W1:Y:S04]  /*0f70*/  LDS R163, [R152] ;  /* 0x0000000098a37984 */ /* 0x000e680000000800 */
[----:B------:R-:W2:Y:S04]  /*0f80*/  LDS R164, [R152+0x30] ;  /* 0x0000300098a47984 */ /* 0x000ea80000000800 */
[----:B------:R-:W3:Y:S04]  /*0f90*/  LDS R165, [R152+0x60] ;  /* 0x0000600098a57984 */ /* 0x000ee80000000800 */
[----:B------:R-:W4:Y:S04]  /*0fa0*/  LDS R166, [R152+0x90] ;  /* 0x0000900098a67984 */ /* 0x000f280000000800 */
[----:B------:R-:W5:Y:S04]  /*0fb0*/  LDS R167, [R152+0xc0] ;  /* 0x0000c00098a77984 */ /* 0x000f680000000800 */
[----:B------:R-:W5:Y:S04]  /*0fc0*/  LDS R168, [R152+0x4b0] ;  /* 0x0004b00098a87984 */ /* 0x000f680000000800 */
[----:B------:R-:W5:Y:S04]  /*0fd0*/  LDS R169, [R152+0x4e0] ;  /* 0x0004e00098a97984 */ /* 0x000f680000000800 */
[----:B------:R-:W5:Y:S04]  /*0fe0*/  LDS R170, [R152+0x510] ;  /* 0x0005100098aa7984 */ /* 0x000f680000000800 */
[----:B------:R-:W5:Y:S04]  /*0ff0*/  LDS R171, [R152+0x540] ;  /* 0x0005400098ab7984 */ /* 0x000f680000000800 */
[----:B------:R-:W5:Y:S01]  /*1000*/  LDS R172, [R152+0x570] ;  /* 0x0005700098ac7984 */ /* 0x000f620000000800 */
[----:B0-----:R-:W-:-:S03]  /*1010*/  FFMA R17, R162, R192, R17 ;  /* 0x000000c0a2117223 */ /* 0x001fc60000000011 */
[----:B------:R-:W0:Y:S01]  /*1020*/  LDS R174, [R152+0x10] ;  /* 0x0000100098ae7984 */ /* 0x000e220000000800 */
[----:B-1----:R-:W-:-:S03]  /*1030*/  FFMA R4, R162, R163, R4 ;  /* 0x000000a3a2047223 */ /* 0x002fc60000000004 */
[----:B------:R-:W1:Y:S01]  /*1040*/  LDS R173, [R152+0x40] ;  /* 0x0000400098ad7984 */ /* 0x000e620000000800 */
[----:B--2---:R-:W-:-:S03]  /*1050*/  FFMA R15, R162, R164, R15 ;  /* 0x000000a4a20f7223 */ /* 0x004fc6000000000f */
[----:B------:R-:W2:Y:S01]  /*1060*/  LDS R176, [R152+0x70] ;  /* 0x0000700098b07984 */ /* 0x000ea20000000800 */
[----:B---3--:R-:W-:-:S03]  /*1070*/  FFMA R2, R162, R165, R2 ;  /* 0x000000a5a2027223 */ /* 0x008fc60000000002 */
[----:B------:R-:W3:Y:S01]  /*1080*/  LDS R175, [R152+0xa0] ;  /* 0x0000a00098af7984 */ /* 0x000ee20000000800 */
[----:B----4-:R-:W-:-:S03]  /*1090*/  FFMA R13, R162, R166, R13 ;  /* 0x000000a6a20d7223 */ /* 0x010fc6000000000d */
[----:B------:R-:W4:Y:S01]  /*10a0*/  LDS R178, [R152+0xd0] ;  /* 0x0000d00098b27984 */ /* 0x000f220000000800 */
[----:B-----5:R-:W-:-:S03]  /*10b0*/  FFMA R148, R162, R167, R148 ;  /* 0x000000a7a2947223 */ /* 0x020fc60000000094 */
[----:B------:R-:W5:Y:S01]  /*10c0*/  LDS R177, [R152+0x4c0] ;  /* 0x0004c00098b17984 */ /* 0x000f620000000800 */
[----:B------:R-:W-:-:S03]  /*10d0*/  FFMA R11, R162, R168, R11 ;  /* 0x000000a8a20b7223 */ /* 0x000fc6000000000b */
        /* <DEDUP_REMOVED lines=25> */
[C---:B------:R-:W-:Y:S01]  /*1270*/  FFMA R141, R162.reuse, R182, R141 ;  /* 0x000000b6a28d7223 */ /* 0x040fe2000000008d */
[C---:B------:R-:W-:Y:S02]  /*1280*/  FFMA R138, R162.reuse, R181, R138 ;  /* 0x000000b5a28a7223 */ /* 0x040fe4000000008a */
        /* <DEDUP_REMOVED lines=18> */
[----:B------:R-:W5:Y:S04]  /*13b0*/  LDS R172, [R152+0x630] ;  /* 0x0006300098ac7984 */ /* 0x000f680000000800 */
        /* <DEDUP_REMOVED lines=59> */
[C---:B-----5:R-:W-:Y:S01]  /*1770*/  FFMA R105, R162.reuse, R192, R105 ;  /* 0x000000c0a2697223 */ /* 0x060fe20000000069 */
[C---:B------:R-:W-:Y:S02]  /*1780*/  FFMA R94, R162.reuse, R193, R94 ;  /* 0x000000c1a25e7223 */ /* 0x040fe4000000005e */
        /* <DEDUP_REMOVED lines=18> */
[----:B------:R-:W4:Y:S04]  /*18b0*/  LDS R172, [R152+0x730] ;  /* 0x0007300098ac7984 */ /* 0x000f280000000800 */
        /* <DEDUP_REMOVED lines=21> */
[----:B------:R-:W-:-:S03]  /*1a10*/  FFMA R74, R162, R173, R74 ;  /* 0x000000ada24a7223 */ /* 0x000fc6000000004a */
        /* <DEDUP_REMOVED lines=37> */
[C---:B--2---:R-:W-:Y:S01]  /*1c70*/  FFMA R65, R162.reuse, R192, R65 ;  /* 0x000000c0a2417223 */ /* 0x044fe20000000041 */
[C---:B---3--:R-:W-:Y:S02]  /*1c80*/  FFMA R150, R162.reuse, R193, R150 ;  /* 0x000000c1a2967223 */ /* 0x048fe40000000096 */
[----:B------:R-:W2:Y:S01]  /*1c90*/  LDS R163, [R152+0x850] ;  /* 0x0008500098a37984 */ /* 0x000ea20000000800 */
[----:B----4-:R-:W-:-:S03]  /*1ca0*/  FFMA R54, R162, R195, R54 ;  /* 0x000000c3a2367223 */ /* 0x010fc60000000036 */
[----:B------:R-:W3:Y:S01]  /*1cb0*/  LDS R164, [R152+0x2f0] ;  /* 0x0002f00098a47984 */ /* 0x000ee20000000800 */
        /* <DEDUP_REMOVED lines=15> */
[----:B------:R-:W1:Y:S04]  /*1db0*/  LDS R172, [R152+0x830] ;  /* 0x0008300098ac7984 */ /* 0x000e680000000800 */
        /* <DEDUP_REMOVED lines=21> */
[----:B------:R-:W-:-:S03]  /*1f10*/  FFMA R36, R162, R173, R36 ;  /* 0x000000ada2247223 */ /* 0x000fc60000000024 */
        /* <DEDUP_REMOVED lines=36> */
[----:B------:R1:W5:Y:S01]  /*2160*/  LDS R203, [R152+0x920] ;  /* 0x0009200098cb7984 */ /* 0x0003620000000800 */
[C---:B------:R-:W-:Y:S01]  /*2170*/  FFMA R27, R162.reuse, R192, R27 ;  /* 0x000000c0a21b7223 */ /* 0x040fe2000000001b */
[C---:B0-----:R-:W-:Y:S02]  /*2180*/  FFMA R16, R162.reuse, R193, R16 ;  /* 0x000000c1a2107223 */ /* 0x041fe40000000010 */
[----:B------:R0:W-:Y:S01]  /*2190*/  STL.64 [R1], R4 ;  /* 0x0000000401007387 */ /* 0x0001e20000100a00 */
[----:B-1----:R-:W-:-:S03]  /*21a0*/  FFMA R14, R162, R195, R14 ;  /* 0x000000c3a20e7223 */ /* 0x002fc6000000000e */
[----:B------:R0:W-:Y:S01]  /*21b0*/  STL.64 [R1+0x78], R2 ;  /* 0x0000780201007387 */ /* 0x0001e20000100a00 */
[----:B------:R-:W-:Y:S01]  /*21c0*/  MOV R152, 0x1 ;  /* 0x0000000100987802 */ /* 0x000fe20000000f00 */
[C---:B------:R-:W-:Y:S02]  /*21d0*/  FFMA R25, R162.reuse, R194, R25 ;  /* 0x000000c2a2197223 */ /* 0x040fe40000000019 */
[----:B------:R0:W-:Y:S01]  /*21e0*/  STL.64 [R1+0xf0], R148 ;  /* 0x0000f09401007387 */ /* 0x0001e20000100a00 */
[----:B--2---:R-:W-:-:S03]  /*21f0*/  FFMA R12, R162, R197, R12 ;  /* 0x000000c5a20c7223 */ /* 0x004fc6000000000c */
[----:B------:R0:W-:Y:S01]  /*2200*/  STL.64 [R1+0x168], R144 ;  /* 0x0001689001007387 */ /* 0x0001e20000100a00 */
[----:B---3--:R-:W-:-:S03]  /*2210*/  FFMA R23, R162, R196, R23 ;  /* 0x000000c4a2177223 */ /* 0x008fc60000000017 */
[----:B------:R0:W-:Y:S01]  /*2220*/  STL.64 [R1+0x1e0], R140 ;  /* 0x0001e08c01007387 */ /* 0x0001e20000100a00 */
[----:B----4-:R-:W-:-:S03]  /*2230*/  FFMA R10, R162, R199, R10 ;  /* 0x000000c7a20a7223 */ /* 0x010fc6000000000a */
[----:B------:R0:W-:Y:S01]  /*2240*/  STL.64 [R1+0x40], R134 ;  /* 0x0000408601007387 */ /* 0x0001e20000100a00 */
[----:B-----5:R-:W-:-:S03]  /*2250*/  FFMA R21, R162, R198, R21 ;  /* 0x000000c6a2157223 */ /* 0x020fc60000000015 */
[----:B------:R0:W-:Y:S01]  /*2260*/  STL.64 [R1+0xb8], R130 ;  /* 0x0000b88201007387 */ /* 0x0001e20000100a00 */
[----:B------:R-:W-:-:S03]  /*2270*/  FFMA R8, R162, R201, R8 ;  /* 0x000000c9a2087223 */ /* 0x000fc60000000008 */
[----:B------:R0:W-:Y:S01]  /*2280*/  STL.64 [R1+0x130], R146 ;  /* 0x0001309201007387 */ /* 0x0001e20000100a00 */
[----:B------:R-:W-:-:S03]  /*2290*/  FFMA R19, R162, R200, R19 ;  /* 0x000000c8a2137223 */ /* 0x000fc60000000013 */
[----:B------:R0:W-:Y:S01]  /*22a0*/  STL.64 [R1+0x1a8], R142 ;  /* 0x0001a88e01007387 */ /* 0x0001e20000100a00 */
[----:B------:R-:W-:-:S03]  /*22b0*/  FFMA R6, R162, R203, R6 ;  /* 0x000000cba2067223 */ /* 0x000fc60000000006 */
[----:B------:R0:W-:Y:S04]  /*22c0*/  STL.64 [R1+0x220], R138 ;  /* 0x0002208a01007387 */ /* 0x0001e80000100a00 */
        /* <DEDUP_REMOVED lines=64> */
[----:B------:R0:W-:Y:S01]  /*26d0*/  STL.64 [R1+0x218], R6 ;  /* 0x0002180601007387 */ /* 0x0001e20000100a00 */
[----:B------:R-:W-:Y:S05]  /*26e0*/  BRA.U UP2, `(.L_x_0) ;  /* 0xffffffe902007547 */ /* 0x000fea000b83ffff */
[----:B------:R-:W-:Y:S01]  /*26f0*/  HFMA2 R159, -RZ, RZ, 0, 5.9604644775390625e-08 ;  /* 0x00000001ff9f7431 */ /* 0x000fe200000001ff */
[----:B------:R-:W-:Y:S01]  /*2700*/  UPLOP3.LUT UP0, UPT, UPT, UPT, UPT, 0x40, 0x4 ;  /* 0x000000000004789c */ /* 0x000fe20003f0e870 */
[----:B------:R-:W-:Y:S10]  /*2710*/  BRA.U UP1, `(.L_x_1) ;  /* 0xffffffe501c87547 */ /* 0x000ff4000b83ffff */
[----:B------:R-:W-:-:S04]  /*2720*/  IADD3 R0, PT, PT, R0, 0x1, RZ ;  /* 0x0000000100007810 */ /* 0x000fc80007ffe0ff */
[----:B------:R-:W-:-:S13]  /*2730*/  ISETP.NE.AND P1, PT, R0, 0x20, PT ;  /* 0x000000200000780c */ /* 0x000fda0003f25270 */
[----:B------:R-:W-:Y:S05]  /*2740*/  @P1 BRA `(.L_x_2) ;  /* 0xffffffe400301947 */ /* 0x000fea000383ffff */
[----:B0-----:R-:W0:Y:S08]  /*2750*/  LDC.64 R6, c[0x0][0x398] ;  /* 0x0000e600ff067b82 */ /* 0x001e300000000a00 */
[----:B------:R-:W1:Y:S08]  /*2760*/  S2UR UR4, SR_CTAID.X ;  /* 0x00000000000479c3 */ /* 0x000e700000002500 */
[----:B------:R-:W2:Y:S01]  /*2770*/  LDC.64 R2, c[0x0][0x3a0] ;  /* 0x0000e800ff027b82 */ /* 0x000ea20000000a00 */
[----:B0-----:R-:W-:-:S07]  /*2780*/  IMAD.WIDE.U32 R6, R153, 0x4, R6 ;  /* 0x0000000499067825 */ /* 0x001fce00078e0006 */
[----:B------:R-:W0:Y:S01]  /*2790*/  LDC.64 R4, c[0x0][0x390] ;  /* 0x0000e400ff047b82 */ /* 0x000e220000000a00 */
[----:B------:R3:W5:Y:S01]  /*27a0*/  LDG.E.CONSTANT R0, desc[UR6][R6.64] ;  /* 0x0000000606007981 */ /* 0x000762000c1e9900 */
[----:B------:R-:W-:Y:S01]  /*27b0*/  IADD3 R70, PT, PT, R1, 0x12c, RZ ;  /* 0x0000012c01467810 */ /* 0x000fe20007ffe0ff */
[----:B-1----:R-:W-:-:S04]  /*27c0*/  USHF.R.U32.HI UR4, URZ, 0x1, UR4 ;  /* 0x00000001ff047899 */ /* 0x002fc80008011604 */
[----:B------:R-:W-:-:S06]  /*27d0*/  UIMAD UR4, UR4, 0x25800, URZ ;  /* 0x00025800040478a4 */ /* 0x000fcc000f8e02ff */
[----:B------:R-:W-:Y:S01]  /*27e0*/  LOP3.LUT R153, R153, UR4, RZ, 0xfc, !PT ;  /* 0x0000000499997c12 */ /* 0x000fe2000f8efcff */
[----:B------:R-:W-:-:S03]  /*27f0*/  UMOV UR4, URZ ;  /* 0x000000ff00047c82 */ /* 0x000fc60008000000 */
[C---:B------:R-:W-:Y:S02]  /*2800*/  IADD3 R11, PT, PT, R153.reuse, 0x1e00, RZ ;  /* 0x00001e00990b7810 */ /* 0x040fe40007ffe0ff */
[----:B--23--:R-:W-:-:S07]  /*2810*/  @P0 IADD3 R11, PT, PT, R153, RZ, RZ ;  /* 0x000000ff990b0210 */ /* 0x00cfce0007ffe0ff */
.L_x_3:
[----:B-1----:R-:W-:Y:S01]  /*2820*/  IMAD.WIDE.U32 R8, R11, 0x4, R2 ;  /* 0x000000040b087825 */ /* 0x002fe200078e0002 */
[----:B------:R-:W2:Y:S04]  /*2830*/  LDL R7, [R70+-0x12c] ;  /* 0xfffed40046077983 */ /* 0x000ea80000100800 */
[----:B------:R-:W3:Y:S04]  /*2840*/  LDL R13, [R70+-0xf0] ;  /* 0xffff1000460d7983 */ /* 0x000ee80000100800 */
[----:B------:R-:W4:Y:S04]  /*2850*/  LDL R15, [R70+-0xb4] ;  /* 0xffff4c00460f7983 */ /* 0x000f280000100800 */
[----:B------:R-:W4:Y:S04]  /*2860*/  LDL R17, [R70+-0x78] ;  /* 0xffff880046117983 */ /* 0x000f280000100800 */
[----:B------:R-:W4:Y:S04]  /*2870*/  LDL R19, [R70+-0x3c] ;  /* 0xffffc40046137983 */ /* 0x000f280000100800 */
[----:B------:R-:W4:Y:S04]  /*2880*/  LDG.E.CONSTANT R6, desc[UR6][R8.64] ;  /* 0x0000000608067981 */ /* 0x000f28000c1e9900 */
[----:B------:R-:W4:Y:S04]  /*2890*/  LDG.E.CONSTANT R12, desc[UR6][R8.64+0x1800] ;  /* 0x00180006080c7981 */ /* 0x000f28000c1e9900 */
[----:B------:R-:W4:Y:S04]  /*28a0*/  LDG.E.CONSTANT R14, desc[UR6][R8.64+0x3000] ;  /* 0x00300006080e7981 */ /* 0x000f28000c1e9900 */
[----:B------:R-:W4:Y:S04]  /*28b0*/  LDG.E.CONSTANT R16, desc[UR6][R8.64+0x4800] ;  /* 0x0048000608107981 */ /* 0x000f28000c1e9900 */
[----:B------:R-:W4:Y:S04]  /*28c0*/  LDG.E.CONSTANT R18, desc[UR6][R8.64+0x6000] ;  /* 0x0060000608127981 */ /* 0x000f28000c1e9900 */
[----:B------:R-:W4:Y:S04]  /*28d0*/  LDL R21, [R70] ;  /* 0x0000000046157983 */ /* 0x000f280000100800 */
[----:B------:R-:W4:Y:S04]  /*28e0*/  LDL R23, [R70+0x3c] ;  /* 0x00003c0046177983 */ /* 0x000f280000100800 */
[----:B------:R-:W4:Y:S04]  /*28f0*/  LDL R25, [R70+0x78] ;  /* 0x0000780046197983 */ /* 0x000f280000100800 */
[----:B------:R-:W4:Y:S04]  /*2900*/  LDL R27, [R70+0xb4] ;  /* 0x0000b400461b7983 */ /* 0x000f280000100800 */
[----:B------:R-:W4:Y:S04]  /*2910*/  LDL R29, [R70+0xf0] ;  /* 0x0000f000461d7983 */ /* 0x000f280000100800 */
[----:B------:R-:W4:Y:S04]  /*2920*/  LDG.E.CONSTANT R20, desc[UR6][R8.64+0x4b000] ;  /* 0x04b0000608147981 */ /* 0x000f28000c1e9900 */
[----:B------:R-:W4:Y:S04]  /*2930*/  LDG.E.CONSTANT R22, desc[UR6][R8.64+0x4c800] ;  /* 0x04c8000608167981 */ /* 0x000f28000c1e9900 */
[----:B------:R-:W4:Y:S04]  /*2940*/  LDG.E.CONSTANT R24, desc[UR6][R8.64+0x4e000] ;  /* 0x04e0000608187981 */ /* 0x000f28000c1e9900 */
[----:B------:R-:W4:Y:S04]  /*2950*/  LDG.E.CONSTANT R26, desc[UR6][R8.64+0x4f800] ;  /* 0x04f80006081a7981 */ /* 0x000f28000c1e9900 */
[----:B------:R-:W4:Y:S04]  /*2960*/  LDG.E.CONSTANT R28, desc[UR6][R8.64+0x51000] ;  /* 0x05100006081c7981 */ /* 0x000f28000c1e9900 */
[----:B------:R-:W4:Y:S04]  /*2970*/  LDL R31, [R70+-0x128] ;  /* 0xfffed800461f7983 */ /* 0x000f280000100800 */
[----:B------:R-:W4:Y:S04]  /*2980*/  LDL R33, [R70+-0xec] ;  /* 0xffff140046217983 */ /* 0x000f280000100800 */
        /* <DEDUP_REMOVED lines=8> */
[----:B------:R-:W4:Y:S04]  /*2a10*/  LDL R41, [R70+0x4] ;  /* 0x0000040046297983 */ /* 0x000f280000100800 */
        /* <DEDUP_REMOVED lines=28> */
[----:B------:R1:W4:Y:S01]  /*2be0*/  LDG.E.CONSTANT R68, desc[UR6][R8.64+0x52000] ;  /* 0x0520000608447981 */ /* 0x000322000c1e9900 */
[----:B------:R-:W-:-:S04]  /*2bf0*/  UIADD3 UR4, UPT, UPT, UR4, 0x1, URZ ;  /* 0x0000000104047890 */ /* 0x000fc8000fffe0ff */
[----:B------:R-:W-:Y:S01]  /*2c00*/  UISETP.NE.AND UP0, UPT, UR4, 0x5, UPT ;  /* 0x000000050400788c */ /* 0x000fe2000bf05270 */
[C---:B--2--5:R-:W-:Y:S01]  /*2c10*/  FADD R7, R0.reuse, R7 ;  /* 0x0000000700077221 */ /* 0x064fe20000000000 */
[C---:B---3--:R-:W-:Y:S01]  /*2c20*/  FADD R13, R0.reuse, R13 ;  /* 0x0000000d000d7221 */ /* 0x048fe20000000000 */
[C---:B----4-:R-:W-:Y:S01]  /*2c30*/  FADD R15, R0.reuse, R15 ;  /* 0x0000000f000f7221 */ /* 0x050fe20000000000 */
[C---:B------:R-:W-:Y:S01]  /*2c40*/  FADD R17, R0.reuse, R17 ;  /* 0x0000001100117221 */ /* 0x040fe20000000000 */
[----:B------:R-:W-:Y:S01]  /*2c50*/  FADD R19, R0, R19 ;  /* 0x0000001300137221 */ /* 0x000fe20000000000 */
[----:B------:R-:W-:Y:S01]  /*2c60*/  FADD R10, R7, R6 ;  /* 0x00000006070a7221 */ /* 0x000fe20000000000 */
[----:B------:R-:W-:Y:S01]  /*2c70*/  FADD R12, R13, R12 ;  /* 0x0000000c0d0c7221 */ /* 0x000fe20000000000 */
[----:B------:R-:W-:Y:S01]  /*2c80*/  FADD R14, R15, R14 ;  /* 0x0000000e0f0e7221 */ /* 0x000fe20000000000 */
[----:B------:R-:W-:Y:S01]  /*2c90*/  FADD R16, R17, R16 ;  /* 0x0000001011107221 */ /* 0x000fe20000000000 */
[----:B------:R-:W-:Y:S01]  /*2ca0*/  FADD R18, R19, R18 ;  /* 0x0000001213127221 */ /* 0x000fe20000000000 */
[----:B0-----:R-:W-:-:S04]  /*2cb0*/  IMAD.WIDE.U32 R6, R11, 0x4, R4 ;  /* 0x000000040b067825 */ /* 0x001fc800078e0004 */
[C---:B------:R-:W-:Y:S01]  /*2cc0*/  FADD R21, R0.reuse, R21 ;  /* 0x0000001500157221 */ /* 0x040fe20000000000 */
[----:B------:R-:W-:Y:S01]  /*2cd0*/  FMNMX R13, RZ, R10, !PT ;  /* 0x0000000aff0d7209 */ /* 0x000fe20007800000 */
[C---:B------:R-:W-:Y:S01]  /*2ce0*/  FADD R23, R0.reuse, R23 ;  /* 0x0000001700177221 */ /* 0x040fe20000000000 */
[----:B-1----:R-:W-:Y:S01]  /*2cf0*/  FMNMX R9, RZ, R12, !PT ;  /* 0x0000000cff097209 */ /* 0x002fe20007800000 */
[C---:B------:R-:W-:Y:S01]  /*2d00*/  FADD R25, R0.reuse, R25 ;  /* 0x0000001900197221 */ /* 0x040fe20000000000 */
[----:B------:R-:W-:Y:S01]  /*2d10*/  FMNMX R15, RZ, R14, !PT ;  /* 0x0000000eff0f7209 */ /* 0x000fe20007800000 */
[C---:B------:R-:W-:Y:S01]  /*2d20*/  FADD R27, R0.reuse, R27 ;  /* 0x0000001b001b7221 */ /* 0x040fe20000000000 */
[----:B------:R-:W-:Y:S01]  /*2d30*/  FMNMX R17, RZ, R16, !PT ;  /* 0x00000010ff117209 */ /* 0x000fe20007800000 */
[C---:B------:R-:W-:Y:S01]  /*2d40*/  FADD R29, R0.reuse, R29 ;  /* 0x0000001d001d7221 */ /* 0x040fe20000000000 */
[----:B------:R-:W-:Y:S01]  /*2d50*/  FMNMX R19, RZ, R18, !PT ;  /* 0x00000012ff137209 */ /* 0x000fe20007800000 */
[----:B------:R-:W-:Y:S01]  /*2d60*/  FADD R20, R21, R20 ;  /* 0x0000001415147221 */ /* 0x000fe20000000000 */
[----:B------:R-:W-:Y:S01]  /*2d70*/  FADD R22, R23, R22 ;  /* 0x0000001617167221 */ /* 0x000fe20000000000 */
[----:B------:R-:W-:Y:S01]  /*2d80*/  FADD R24, R25, R24 ;  /* 0x0000001819187221 */ /* 0x000fe20000000000 */
[----:B------:R-:W-:Y:S01]  /*2d90*/  FADD R26, R27, R26 ;  /* 0x0000001a1b1a7221 */ /* 0x000fe20000000000 */
[----:B------:R-:W-:Y:S01]  /*2da0*/  FADD R28, R29, R28 ;  /* 0x0000001c1d1c7221 */ /* 0x000fe20000000000 */
[----:B------:R-:W-:Y:S01]  /*2db0*/  STG.E desc[UR6][R6.64], R13 ;  /* 0x0000000d06007986 */ /* 0x000fe2000c101906 */
[----:B------:R-:W-:-:S03]  /*2dc0*/  FADD R31, R0, R31 ;  /* 0x0000001f001f7221 */ /* 0x000fc60000000000 */
[----:B------:R0:W-:Y:S01]  /*2dd0*/  STG.E desc[UR6][R6.64+0x1800], R9 ;  /* 0x0018000906007986 */ /* 0x0001e2000c101906 */
[----:B------:R-:W-:-:S03]  /*2de0*/  FADD R33, R0, R33 ;  /* 0x0000002100217221 */ /* 0x000fc60000000000 */
[----:B------:R1:W-:Y:S01]  /*2df0*/  STG.E desc[UR6][R6.64+0x3000], R15 ;  /* 0x0030000f06007986 */ /* 0x0003e2000c101906 */
[----:B------:R-:W-:-:S03]  /*2e00*/  FADD R35, R0, R35 ;  /* 0x0000002300237221 */ /* 0x000fc60000000000 */
[----:B------:R2:W-:Y:S01]  /*2e10*/  STG.E desc[UR6][R6.64+0x4800], R17 ;  /* 0x0048001106007986 */ /* 0x0005e2000c101906 */
[----:B------:R-:W-:-:S03]  /*2e20*/  FADD R37, R0, R37 ;  /* 0x0000002500257221 */ /* 0x000fc60000000000 */
[----:B------:R3:W-:Y:S01]  /*2e30*/  STG.E desc[UR6][R6.64+0x6000], R19 ;  /* 0x0060001306007986 */ /* 0x0007e2000c101906 */
[C---:B------:R-:W-:Y:S01]  /*2e40*/  FADD R39, R0.reuse, R39 ;  /* 0x0000002700277221 */ /* 0x040fe20000000000 */
[----:B0-----:R-:W-:Y:S02]  /*2e50*/  FMNMX R9, RZ, R20, !PT ;  /* 0x00000014ff097209 */ /* 0x001fe40007800000 */
[----:B------:R-:W-:Y:S01]  /*2e60*/  FMNMX R13, RZ, R22, !PT ;  /* 0x00000016ff0d7209 */ /* 0x000fe20007800000 */
[----:B------:R-:W-:Y:S01]  /*2e70*/  FADD R30, R31, R30 ;  /* 0x0000001e1f1e7221 */ /* 0x000fe20000000000 */
[----:B-1----:R-:W-:Y:S02]  /*2e80*/  FMNMX R15, RZ, R24, !PT ;  /* 0x00000018ff0f7209 */ /* 0x002fe40007800000 */
[----:B--2---:R-:W-:Y:S01]  /*2e90*/  FMNMX R17, RZ, R26, !PT ;  /* 0x0000001aff117209 */ /* 0x004fe20007800000 */
[----:B------:R-:W-:Y:S01]  /*2ea0*/  FADD R32, R33, R32 ;  /* 0x0000002021207221 */ /* 0x000fe20000000000 */
[----:B---3--:R-:W-:Y:S01]  /*2eb0*/  FMNMX R19, RZ, R28, !PT ;  /* 0x0000001cff137209 */ /* 0x008fe20007800000 */
[----:B------:R-:W-:Y:S01]  /*2ec0*/  FADD R34, R35, R34 ;  /* 0x0000002223227221 */ /* 0x000fe20000000000 */
[----:B------:R-:W-:Y:S01]  /*2ed0*/  FADD R36, R37, R36 ;  /* 0x0000002425247221 */ /* 0x000fe20000000000 */
[----:B------:R-:W-:Y:S01]  /*2ee0*/  FADD R38, R39, R38 ;  /* 0x0000002627267221 */ /* 0x000fe20000000000 */
[----:B------:R0:W-:Y:S01]  /*2ef0*/  STG.E desc[UR6][R6.64+0x4b000], R9 ;  /* 0x04b0000906007986 */ /* 0x0001e2000c101906 */
        /* <DEDUP_REMOVED lines=10> */
[----:B-1----:R-:W-:Y:S01]  /*2fa0*/  FMNMX R13, RZ, R32, !PT ;  /* 0x00000020ff0d7209 */ /* 0x002fe20007800000 */
[----:B------:R-:W-:Y:S01]  /*2fb0*/  FADD R40, R41, R40 ;  /* 0x0000002829287221 */ /* 0x000fe20000000000 */
[----:B--2---:R-:W-:Y:S02]  /*2fc0*/  FMNMX R15, RZ, R34, !PT ;  /* 0x00000022ff0f7209 */ /* 0x004fe40007800000 */
[----:B---3--:R-:W-:Y:S01]  /*2fd0*/  FMNMX R17, RZ, R36, !PT ;  /* 0x00000024ff117209 */ /* 0x008fe20007800000 */
[----:B------:R-:W-:Y:S01]  /*2fe0*/  FADD R42, R43, R42 ;  /* 0x0000002a2b2a7221 */ /* 0x000fe20000000000 */
[----:B----4-:R-:W-:Y:S01]  /*2ff0*/  FMNMX R19, RZ, R38, !PT ;  /* 0x00000026ff137209 */ /* 0x010fe20007800000 */
        /* <DEDUP_REMOVED lines=32> */
[----:B------:R-:W-:Y:S01]  /*3200*/  FADD R69, R0, R69 ;  /* 0x0000004500457221 */ /* 0x000fe20000000000 */
        /* <DEDUP_REMOVED lines=10> */
[----:B------:R0:W-:Y:S04]  /*32b0*/  STG.E desc[UR6][R6.64+0x1000], R9 ;  /* 0x0010000906007986 */ /* 0x0001e8000c101906 */
[----:B------:R1:W-:Y:S04]  /*32c0*/  STG.E desc[UR6][R6.64+0x2800], R13 ;  /* 0x0028000d06007986 */ /* 0x0003e8000c101906 */
[----:B------:R2:W-:Y:S04]  /*32d0*/  STG.E desc[UR6][R6.64+0x4000], R15 ;  /* 0x0040000f06007986 */ /* 0x0005e8000c101906 */
[----:B------:R3:W-:Y:S01]  /*32e0*/  STG.E desc[UR6][R6.64+0x5800], R17 ;  /* 0x0058001106007986 */ /* 0x0007e2000c101906 */
[----:B0-----:R-:W-:-:S03]  /*32f0*/  FMNMX R9, RZ, R60, !PT ;  /* 0x0000003cff097209 */ /* 0x001fc60007800000 */
[----:B------:R0:W-:Y:S01]  /*3300*/  STG.E desc[UR6][R6.64+0x7000], R19 ;  /* 0x0070001306007986 */ /* 0x0001e2000c101906 */
[----:B-1----:R-:W-:Y:S02]  /*3310*/  FMNMX R13, RZ, R62, !PT ;  /* 0x0000003eff0d7209 */ /* 0x002fe40007800000 */
[----:B--2---:R-:W-:Y:S02]  /*3320*/  FMNMX R15, RZ, R64, !PT ;  /* 0x00000040ff0f7209 */ /* 0x004fe40007800000 */
[----:B---3--:R-:W-:Y:S02]  /*3330*/  FMNMX R17, RZ, R66, !PT ;  /* 0x00000042ff117209 */ /* 0x008fe40007800000 */
[----:B0-----:R-:W-:Y:S01]  /*3340*/  FMNMX R19, RZ, R68, !PT ;  /* 0x00000044ff137209 */ /* 0x001fe20007800000 */
[----:B------:R1:W-:Y:S04]  /*3350*/  STG.E desc[UR6][R6.64+0x4c000], R9 ;  /* 0x04c0000906007986 */ /* 0x0003e8000c101906 */
[----:B------:R1:W-:Y:S04]  /*3360*/  STG.E desc[UR6][R6.64+0x4d800], R13 ;  /* 0x04d8000d06007986 */ /* 0x0003e8000c101906 */
[----:B------:R1:W-:Y:S04]  /*3370*/  STG.E desc[UR6][R6.64+0x4f000], R15 ;  /* 0x04f0000f06007986 */ /* 0x0003e8000c101906 */
[----:B------:R1:W-:Y:S04]  /*3380*/  STG.E desc[UR6][R6.64+0x50800], R17 ;  /* 0x0508001106007986 */ /* 0x0003e8000c101906 */
[----:B------:R1:W-:Y:S01]  /*3390*/  STG.E desc[UR6][R6.64+0x52000], R19 ;  /* 0x0520001306007986 */ /* 0x0003e2000c101906 */
[----:B------:R-:W-:-:S02]  /*33a0*/  IADD3 R11, PT, PT, R11, 0x3c00, RZ ;  /* 0x00003c000b0b7810 */ /* 0x000fc40007ffe0ff */
[----:B------:R-:W-:Y:S01]  /*33b0*/  IADD3 R70, PT, PT, R70, 0xc, RZ ;  /* 0x0000000c46467810 */ /* 0x000fe20007ffe0ff */
[----:B------:R-:W-:Y:S06]  /*33c0*/  BRA.U UP0, `(.L_x_3) ;  /* 0xfffffff500147547 */ /* 0x000fec000b83ffff */
[----:B------:R-:W-:Y:S05]  /*33d0*/  EXIT ;  /* 0x000000000000794d */ /* 0x000fea0003800000 */
.L_x_4:
[----:B------:R-:W-:-:S00]  /*33e0*/  BRA `(.L_x_4) ;  /* 0xfffffffc00fc7947 */ /* 0x000fc0000383ffff */
[----:B------:R-:W-:-:S00]  /*33f0*/  NOP ;  /* 0x0000000000007918 */ /* 0x000fc00000000000 */
        /* <DEDUP_REMOVED lines=8> */
.L_x_5:


//--------------------- .nv.shared.my_kernel_kernel0 --------------------------
	.section	.nv.shared.my_kernel_kernel0,"aw",@nobits
	.sectionflags	@""
	.align	4
.nv.shared.my_kernel_kernel0:
	.zero		11616


//--------------------- .nv.shared.reserved.0     --------------------------
	.section	.nv.shared.reserved.0,"aw",@nobits
	.weak		__nv_reservedSMEM_offset_0_alias
	.size		__nv_reservedSMEM_offset_0_alias, 0, 64
	.other		__nv_reservedSMEM_offset_0_alias,@"STO_CUDA_RESERVED_SHARED STV_DEFAULT"
__nv_reservedSMEM_offset_0_alias:
	.zero		0
	.zero		64


//--------------------- .nv.constant0.my_kernel_kernel0 --------------------------
	.section	.nv.constant0.my_kernel_kernel0,"a",@progbits
	.sectionflags	@""
	.align	4
.nv.constant0.my_kernel_kernel0:
	.zero		936


//--------------------- SYMBOLS --------------------------

	.type		.nv.reservedSmem.offset0,@object
	.size		.nv.reservedSmem.offset0,0x4
	.type		.nv.reservedSmem.cap,@object
	.size		.nv.reservedSmem.cap,0x4
